	.target	sm_90a

	.elftype	@"ET_EXEC"


//--------------------- .note.nv.tkinfo           --------------------------
	.section	.note.nv.tkinfo,"",@"SHT_NOTE"
	.sectionflags	@"SHF_NOTE_NV_TKINFO"
	.tkinfo
        /*0018*/ 	.word	0x00000002
        /*0030*/ 	.string	""
        /*0030*/ 	.string	"ptxas"
        /*0030*/ 	.string	"Cuda compilation tools, release 13.0, V13.0.88"
        /*0030*/ 	.string	"Build cuda_13.0.r13.0/compiler.36424714_0"
        /*0030*/ 	.string	"-arch sm_90a -m 64 "



//--------------------- .note.nv.cuinfo           --------------------------
	.section	.note.nv.cuinfo,"",@"SHT_NOTE"
	.sectionflags	@"SHF_NOTE_NV_CUINFO"
        /*0018*/ 	.short	0x0002
        /*001a*/ 	.short	0x005a
        /*001c*/ 	.short	0x0082
	.zero		2


//--------------------- .nv.info                  --------------------------
	.section	.nv.info,"",@"SHT_CUDA_INFO"
	.align	4


	//----- nvinfo : EIATTR_REGCOUNT
	.align		4
        /*0000*/ 	.byte	0x04, 0x2f
        /*0002*/ 	.short	(.L_15 - .L_14)
	.align		4
.L_14:
        /*0004*/ 	.word	index@(_ZN7cutlass13device_kernelINS_4gemm6kernel13GemmUniversalIN4cute5tupleIJiiiiEEENS1_10collective13CollectiveMmaINS1_34MainloopSm90TmaGmmaWarpSpecializedILi5ENS5_IJNS4_1CILi2EEENSA_ILi1EEESC_EEENS1_35KernelTmaWarpSpecializedCooperativeEEENS5_IJNSA_ILi128EEENSA_ILi64EEENSA_ILi32EEEEEENS_6half_tENS5_IJlSC_lEEESK_SL_NS4_8TiledMMAINS4_8MMA_AtomIJNS4_4SM904GMMA25MMA_64x64x16_F32F16F16_SSILNSP_5MajorE0ELSR_0ELNSP_7ScaleInE1ELSS_1EEEEEENS4_6LayoutISD_NS5_IJSC_NSA_ILi0EEESW_EEEEENS5_IJNS4_10UnderscoreESZ_SZ_EEEEENS4_13SM90_TMA_LOADENS4_14ComposedLayoutINS4_7SwizzleILi2ELi4ELi3EEENS4_18smem_ptr_flag_bitsILi16EEENSV_INS5_IJNSA_ILi8EEESI_EEENS5_IJSI_SC_EEEEEEEvNS4_8identityENS4_23SM90_TMA_LOAD_MULTICASTES1C_vS1D_EENS_8epilogue10collective6detail29Sm90TmaWarpSpecializedAdapterINS1H_15DefaultEpilogueISK_SL_SL_NS1G_6thread17LinearCombinationISK_Li1EffLNS1L_9ScaleType4KindE0ELNS_15FloatRoundStyleE2ESK_EENS1_15EpilogueDefaultEEEEEvvEEEEvNT_6ParamsE)
        /*0008*/ 	.word	0x000000a8


	//----- nvinfo : EIATTR_FRAME_SIZE
	.align		4
.L_15:
        /*000c*/ 	.byte	0x04, 0x11
        /*000e*/ 	.short	(.L_17 - .L_16)
	.align		4
.L_16:
        /*0010*/ 	.word	index@(_ZN7cutlass13device_kernelINS_4gemm6kernel13GemmUniversalIN4cute5tupleIJiiiiEEENS1_10collective13CollectiveMmaINS1_34MainloopSm90TmaGmmaWarpSpecializedILi5ENS5_IJNS4_1CILi2EEENSA_ILi1EEESC_EEENS1_35KernelTmaWarpSpecializedCooperativeEEENS5_IJNSA_ILi128EEENSA_ILi64EEENSA_ILi32EEEEEENS_6half_tENS5_IJlSC_lEEESK_SL_NS4_8TiledMMAINS4_8MMA_AtomIJNS4_4SM904GMMA25MMA_64x64x16_F32F16F16_SSILNSP_5MajorE0ELSR_0ELNSP_7ScaleInE1ELSS_1EEEEEENS4_6LayoutISD_NS5_IJSC_NSA_ILi0EEESW_EEEEENS5_IJNS4_10UnderscoreESZ_SZ_EEEEENS4_13SM90_TMA_LOADENS4_14ComposedLayoutINS4_7SwizzleILi2ELi4ELi3EEENS4_18smem_ptr_flag_bitsILi16EEENSV_INS5_IJNSA_ILi8EEESI_EEENS5_IJSI_SC_EEEEEEEvNS4_8identityENS4_23SM90_TMA_LOAD_MULTICASTES1C_vS1D_EENS_8epilogue10collective6detail29Sm90TmaWarpSpecializedAdapterINS1H_15DefaultEpilogueISK_SL_SL_NS1G_6thread17LinearCombinationISK_Li1EffLNS1L_9ScaleType4KindE0ELNS_15FloatRoundStyleE2ESK_EENS1_15EpilogueDefaultEEEEEvvEEEEvNT_6ParamsE)
        /*0014*/ 	.word	0x00000000


	//----- nvinfo : EIATTR_MIN_STACK_SIZE
	.align		4
.L_17:
        /*0018*/ 	.byte	0x04, 0x12
        /*001a*/ 	.short	(.L_19 - .L_18)
	.align		4
.L_18:
        /*001c*/ 	.word	index@(_ZN7cutlass13device_kernelINS_4gemm6kernel13GemmUniversalIN4cute5tupleIJiiiiEEENS1_10collective13CollectiveMmaINS1_34MainloopSm90TmaGmmaWarpSpecializedILi5ENS5_IJNS4_1CILi2EEENSA_ILi1EEESC_EEENS1_35KernelTmaWarpSpecializedCooperativeEEENS5_IJNSA_ILi128EEENSA_ILi64EEENSA_ILi32EEEEEENS_6half_tENS5_IJlSC_lEEESK_SL_NS4_8TiledMMAINS4_8MMA_AtomIJNS4_4SM904GMMA25MMA_64x64x16_F32F16F16_SSILNSP_5MajorE0ELSR_0ELNSP_7ScaleInE1ELSS_1EEEEEENS4_6LayoutISD_NS5_IJSC_NSA_ILi0EEESW_EEEEENS5_IJNS4_10UnderscoreESZ_SZ_EEEEENS4_13SM90_TMA_LOADENS4_14ComposedLayoutINS4_7SwizzleILi2ELi4ELi3EEENS4_18smem_ptr_flag_bitsILi16EEENSV_INS5_IJNSA_ILi8EEESI_EEENS5_IJSI_SC_EEEEEEEvNS4_8identityENS4_23SM90_TMA_LOAD_MULTICASTES1C_vS1D_EENS_8epilogue10collective6detail29Sm90TmaWarpSpecializedAdapterINS1H_15DefaultEpilogueISK_SL_SL_NS1G_6thread17LinearCombinationISK_Li1EffLNS1L_9ScaleType4KindE0ELNS_15FloatRoundStyleE2ESK_EENS1_15EpilogueDefaultEEEEEvvEEEEvNT_6ParamsE)
        /*0020*/ 	.word	0x00000000
.L_19:


//--------------------- .nv.compat                --------------------------
	.section	.nv.compat,"",@"SHT_CUDA_COMPAT_INFO"
	.align	4
        /*0000*/ 	.byte	0x02, 0x09, 0x01, 0x00, 0x02, 0x02, 0x04, 0x00, 0x02, 0x05, 0x05, 0x00, 0x03, 0x07, 0x01, 0x01
        /*0010*/ 	.byte	0x02, 0x03, 0x01, 0x00, 0x02, 0x06, 0x01, 0x00, 0x04, 0x0b, 0x08, 0x00, 0x00, 0x00, 0x00, 0x00
        /*0020*/ 	.byte	0x00, 0x00, 0x00, 0x00


//--------------------- .nv.info._ZN7cutlass13device_kernelINS_4gemm6kernel13GemmUniversalIN4cute5tupleIJiiiiEEENS1_10collective13CollectiveMmaINS1_34MainloopSm90TmaGmmaWarpSpecializedILi5ENS5_IJNS4_1CILi2EEENSA_ILi1EEESC_EEENS1_35KernelTmaWarpSpecializedCooperativeEEENS5_IJNSA_ILi128EEENSA_ILi64EEENSA_ILi32EEEEEENS_6half_tENS5_IJlSC_lEEESK_SL_NS4_8TiledMMAINS4_8MMA_AtomIJNS4_4SM904GMMA25MMA_64x64x16_F32F16F16_SSILNSP_5MajorE0ELSR_0ELNSP_7ScaleInE1ELSS_1EEEEEENS4_6LayoutISD_NS5_IJSC_NSA_ILi0EEESW_EEEEENS5_IJNS4_10UnderscoreESZ_SZ_EEEEENS4_13SM90_TMA_LOADENS4_14ComposedLayoutINS4_7SwizzleILi2ELi4ELi3EEENS4_18smem_ptr_flag_bitsILi16EEENSV_INS5_IJNSA_ILi8EEESI_EEENS5_IJSI_SC_EEEEEEEvNS4_8identityENS4_23SM90_TMA_LOAD_MULTICASTES1C_vS1D_EENS_8epilogue10collective6detail29Sm90TmaWarpSpecializedAdapterINS1H_15DefaultEpilogueISK_SL_SL_NS1G_6thread17LinearCombinationISK_Li1EffLNS1L_9ScaleType4KindE0ELNS_15FloatRoundStyleE2ESK_EENS1_15EpilogueDefaultEEEEEvvEEEEvNT_6ParamsE --------------------------
	.section	.nv.info._ZN7cutlass13device_kernelINS_4gemm6kernel13GemmUniversalIN4cute5tupleIJiiiiEEENS1_10collective13CollectiveMmaINS1_34MainloopSm90TmaGmmaWarpSpecializedILi5ENS5_IJNS4_1CILi2EEENSA_ILi1EEESC_EEENS1_35KernelTmaWarpSpecializedCooperativeEEENS5_IJNSA_ILi128EEENSA_ILi64EEENSA_ILi32EEEEEENS_6half_tENS5_IJlSC_lEEESK_SL_NS4_8TiledMMAINS4_8MMA_AtomIJNS4_4SM904GMMA25MMA_64x64x16_F32F16F16_SSILNSP_5MajorE0ELSR_0ELNSP_7ScaleInE1ELSS_1EEEEEENS4_6LayoutISD_NS5_IJSC_NSA_ILi0EEESW_EEEEENS5_IJNS4_10UnderscoreESZ_SZ_EEEEENS4_13SM90_TMA_LOADENS4_14ComposedLayoutINS4_7SwizzleILi2ELi4ELi3EEENS4_18smem_ptr_flag_bitsILi16EEENSV_INS5_IJNSA_ILi8EEESI_EEENS5_IJSI_SC_EEEEEEEvNS4_8identityENS4_23SM90_TMA_LOAD_MULTICASTES1C_vS1D_EENS_8epilogue10collective6detail29Sm90TmaWarpSpecializedAdapterINS1H_15DefaultEpilogueISK_SL_SL_NS1G_6thread17LinearCombinationISK_Li1EffLNS1L_9ScaleType4KindE0ELNS_15FloatRoundStyleE2ESK_EENS1_15EpilogueDefaultEEEEEvvEEEEvNT_6ParamsE,"",@"SHT_CUDA_INFO"
	.sectionflags	@""
	.align	4


	//----- nvinfo : EIATTR_CUDA_API_VERSION
	.align		4
        /*0000*/ 	.byte	0x04, 0x37
        /*0002*/ 	.short	(.L_21 - .L_20)
.L_20:
        /*0004*/ 	.word	0x00000082


	//----- nvinfo : EIATTR_KPARAM_INFO
	.align		4
.L_21:
        /*0008*/ 	.byte	0x04, 0x17
        /*000a*/ 	.short	(.L_23 - .L_22)
.L_22:
        /*000c*/ 	.word	0x00000000
        /*0010*/ 	.short	0x0000
        /*0012*/ 	.short	0x0070
        /*0014*/ 	.byte	0x00, 0xf0, 0x01, 0x10


	//----- nvinfo : EIATTR_SPARSE_MMA_MASK
	.align		4
.L_23:
        /*0018*/ 	.byte	0x03, 0x50
        /*001a*/ 	.short	0x0000


	//----- nvinfo : EIATTR_MAXREG_COUNT
	.align		4
        /*001c*/ 	.byte	0x03, 0x1b
        /*001e*/ 	.short	0x00a8


	//----- nvinfo : EIATTR_NUM_BARRIERS
	.align		4
        /*0020*/ 	.byte	0x02, 0x4c
        /*0022*/ 	.byte	0x01
	.zero		1


	//----- nvinfo : EIATTR_EXTERNS
	.align		4
        /*0024*/ 	.byte	0x04, 0x0f
        /*0026*/ 	.short	(.L_25 - .L_24)


	//   ....[0]....
	.align		4
.L_24:
        /*0028*/ 	.word	index@(__assertfail)


	//----- nvinfo : EIATTR_MERCURY_ISA_VERSION
	.align		4
.L_25:
        /*002c*/ 	.byte	0x03, 0x5f
        /*002e*/ 	.short	0x0101


	//----- nvinfo : EIATTR_INT_WARP_WIDE_INSTR_OFFSETS
	.align		4
        /*0030*/ 	.byte	0x04, 0x31
        /*0032*/ 	.short	(.L_27 - .L_26)


	//   ....[0]....
.L_26:
        /*0034*/ 	.word	0x000004a0


	//   ....[1]....
        /*0038*/ 	.word	0x000004d0


	//   ....[2]....
        /*003c*/ 	.word	0x00000690


	//----- nvinfo : EIATTR_COOP_GROUP_MASK_REGIDS
	.align		4
.L_27:
        /*0040*/ 	.byte	0x04, 0x29
        /*0042*/ 	.short	(.L_29 - .L_28)


	//   ....[0]....
.L_28:
        /*0044*/ 	.word	0xffffffff


	//   ....[1]....
        /*0048*/ 	.word	0xffffffff


	//   ....[2]....
        /*004c*/ 	.word	0xffffffff


	//   ....[3]....
        /*0050*/ 	.word	0xffffffff


	//   ....[4]....
        /*0054*/ 	.word	0xffffffff


	//   ....[5]....
        /*0058*/ 	.word	0xffffffff


	//----- nvinfo : EIATTR_COOP_GROUP_INSTR_OFFSETS
	.align		4
.L_29:
        /*005c*/ 	.byte	0x04, 0x28
        /*005e*/ 	.short	(.L_31 - .L_30)


	//   ....[0]....
.L_30:
        /*0060*/ 	.word	0x00000060


	//   ....[1]....
        /*0064*/ 	.word	0x00000070


	//   ....[2]....
        /*0068*/ 	.word	0x00000130


	//   ....[3]....
        /*006c*/ 	.word	0x000002f0


	//   ....[4]....
        /*0070*/ 	.word	0x00000810


	//   ....[5]....
        /*0074*/ 	.word	0x00001250


	//----- nvinfo : EIATTR_REG_RECONFIG
	.align		4
.L_31:
        /*0078*/ 	.byte	0x01, 0x54
	.zero		2


	//----- nvinfo : EIATTR_SYSCALL_OFFSETS
	.align		4
        /*007c*/ 	.byte	0x04, 0x46
        /*007e*/ 	.short	(.L_33 - .L_32)


	//   ....[0]....
.L_32:
        /*0080*/ 	.word	0x00001410


	//----- nvinfo : EIATTR_MBARRIER_INSTR_OFFSETS
	.align		4
.L_33:
        /*0084*/ 	.byte	0x04, 0x39
        /*0086*/ 	.short	(.L_35 - .L_34)


	//   ....[0]....
.L_34:
        /*0088*/ 	.word	0x00000230
        /*008c*/ 	.word	0x000000ff
        /*0090*/ 	.word	0x00000000
        /*0094*/ 	.short	0x0100
        /*0096*/ 	.byte	0x08
	.zero		1


	//   ....[1]....
        /*0098*/ 	.word	0x00000240
        /*009c*/ 	.word	0x000000ff
        /*00a0*/ 	.word	0x00000028
        /*00a4*/ 	.short	0x0100
        /*00a6*/ 	.byte	0x08
	.zero		1


	//   ....[2]....
        /*00a8*/ 	.word	0x00000250
        /*00ac*/ 	.word	0x000000ff
        /*00b0*/ 	.word	0x00000008
        /*00b4*/ 	.short	0x0100
        /*00b6*/ 	.byte	0x08
	.zero		1


	//   ....[3]....
        /*00b8*/ 	.word	0x00000260
        /*00bc*/ 	.word	0x000000ff
        /*00c0*/ 	.word	0x00000030
        /*00c4*/ 	.short	0x0100
        /*00c6*/ 	.byte	0x08
	.zero		1


	//   ....[4]....
        /*00c8*/ 	.word	0x00000270
        /*00cc*/ 	.word	0x000000ff
        /*00d0*/ 	.word	0x00000010
        /*00d4*/ 	.short	0x0100
        /*00d6*/ 	.byte	0x08
	.zero		1


	//   ....[5]....
        /*00d8*/ 	.word	0x00000280
        /*00dc*/ 	.word	0x000000ff
        /*00e0*/ 	.word	0x00000038
        /*00e4*/ 	.short	0x0100
        /*00e6*/ 	.byte	0x08
	.zero		1


	//   ....[6]....
        /*00e8*/ 	.word	0x00000290
        /*00ec*/ 	.word	0x000000ff
        /*00f0*/ 	.word	0x00000018
        /*00f4*/ 	.short	0x0100
        /*00f6*/ 	.byte	0x08
	.zero		1


	//   ....[7]....
        /*00f8*/ 	.word	0x000002a0
        /*00fc*/ 	.word	0x000000ff
        /*0100*/ 	.word	0x00000040
        /*0104*/ 	.short	0x0100
        /*0106*/ 	.byte	0x08
	.zero		1


	//   ....[8]....
        /*0108*/ 	.word	0x000002b0
        /*010c*/ 	.word	0x000000ff
        /*0110*/ 	.word	0x00000020
        /*0114*/ 	.short	0x0100
        /*0116*/ 	.byte	0x08
	.zero		1


	//   ....[9]....
        /*0118*/ 	.word	0x000002c0
        /*011c*/ 	.word	0x000000ff
        /*0120*/ 	.word	0x00000048
        /*0124*/ 	.short	0x0100
        /*0126*/ 	.byte	0x08
	.zero		1


	//   ....[10]....
        /*0128*/ 	.word	0x00000710
        /*012c*/ 	.word	0x000000ff
        /*0130*/ 	.word	0x00000060
        /*0134*/ 	.short	0x0100
        /*0136*/ 	.byte	0x06
	.zero		1


	//   ....[11]....
        /*0138*/ 	.word	0x000007a0
        /*013c*/ 	.word	0x000000ff
        /*0140*/ 	.word	0x00000068
        /*0144*/ 	.short	0x0100
        /*0146*/ 	.byte	0x06
	.zero		1


	//   ....[12]....
        /*0148*/ 	.word	0x000014d0
        /*014c*/ 	.word	0x00000003
        /*0150*/ 	.word	0x00000000
        /*0154*/ 	.short	0x010a
        /*0156*/ 	.byte	0x3f
	.zero		1


	//   ....[13]....
        /*0158*/ 	.word	0x00001510
        /*015c*/ 	.word	0x00000003
        /*0160*/ 	.word	0x00000000
        /*0164*/ 	.short	0x010a
        /*0166*/ 	.byte	0x3f
	.zero		1


	//   ....[14]....
        /*0168*/ 	.word	0x000017e0
        /*016c*/ 	.word	0x00000005
        /*0170*/ 	.word	0x00000000
        /*0174*/ 	.short	0x010a
        /*0176*/ 	.byte	0x3f
	.zero		1


	//   ....[15]....
        /*0178*/ 	.word	0x00001820
        /*017c*/ 	.word	0x00000005
        /*0180*/ 	.word	0x00000000
        /*0184*/ 	.short	0x010a
        /*0186*/ 	.byte	0x3f
	.zero		1


	//   ....[16]....
        /*0188*/ 	.word	0x00001980
        /*018c*/ 	.word	0x00000005
        /*0190*/ 	.word	0x00000000
        /*0194*/ 	.short	0x0101
        /*0196*/ 	.byte	0x3f
	.zero		1


	//   ....[17]....
        /*0198*/ 	.word	0x00001ba0
        /*019c*/ 	.word	0x00000003
        /*01a0*/ 	.word	0x00000000
        /*01a4*/ 	.short	0x0101
        /*01a6*/ 	.byte	0x3f
	.zero		1


	//   ....[18]....
        /*01a8*/ 	.word	0x000050b0
        /*01ac*/ 	.word	0x00000017
        /*01b0*/ 	.word	0x00000028
        /*01b4*/ 	.short	0x010a
        /*01b6*/ 	.byte	0x3f
	.zero		1


	//   ....[19]....
        /*01b8*/ 	.word	0x00005420
        /*01bc*/ 	.word	0x00000003
        /*01c0*/ 	.word	0x00000068
        /*01c4*/ 	.short	0x0101
        /*01c6*/ 	.byte	0x3f
	.zero		1


	//   ....[20]....
        /*01c8*/ 	.word	0x00005b80
        /*01cc*/ 	.word	0x00000007
        /*01d0*/ 	.word	0x00000000
        /*01d4*/ 	.short	0x010a
        /*01d6*/ 	.byte	0x3f
	.zero		1


	//   ....[21]....
        /*01d8*/ 	.word	0x00005c00
        /*01dc*/ 	.word	0x00000008
        /*01e0*/ 	.word	0x00000000
        /*01e4*/ 	.short	0x010a
        /*01e6*/ 	.byte	0x3f
	.zero		1


	//   ....[22]....
        /*01e8*/ 	.word	0x00005c90
        /*01ec*/ 	.word	0x00000009
        /*01f0*/ 	.word	0x00000000
        /*01f4*/ 	.short	0x010a
        /*01f6*/ 	.byte	0x3f
	.zero		1


	//   ....[23]....
        /*01f8*/ 	.word	0x00005d20
        /*01fc*/ 	.word	0x00000006
        /*0200*/ 	.word	0x00000000
        /*0204*/ 	.short	0x010a
        /*0206*/ 	.byte	0x3f
	.zero		1


	//   ....[24]....
        /*0208*/ 	.word	0x00005db0
        /*020c*/ 	.word	0x00000003
        /*0210*/ 	.word	0x00000000
        /*0214*/ 	.short	0x010a
        /*0216*/ 	.byte	0x3f
	.zero		1


	//   ....[25]....
        /*0218*/ 	.word	0x00005e10
        /*021c*/ 	.word	0x00000003
        /*0220*/ 	.word	0x00000000
        /*0224*/ 	.short	0x010a
        /*0226*/ 	.byte	0x3f
	.zero		1


	//   ....[26]....
        /*0228*/ 	.word	0x00005e60
        /*022c*/ 	.word	0x00000005
        /*0230*/ 	.word	0x00000000
        /*0234*/ 	.short	0x010a
        /*0236*/ 	.byte	0x3f
	.zero		1


	//   ....[27]....
        /*0238*/ 	.word	0x00005f30
        /*023c*/ 	.word	0x00000017
        /*0240*/ 	.word	0x00000028
        /*0244*/ 	.short	0x010a
        /*0246*/ 	.byte	0x3f
	.zero		1


	//   ....[28]....
        /*0248*/ 	.word	0x00006000
        /*024c*/ 	.word	0x00000007
        /*0250*/ 	.word	0x00000000
        /*0254*/ 	.short	0x010a
        /*0256*/ 	.byte	0x3f
	.zero		1


	//   ....[29]....
        /*0258*/ 	.word	0x00006050
        /*025c*/ 	.word	0x00000008
        /*0260*/ 	.word	0x00000000
        /*0264*/ 	.short	0x010a
        /*0266*/ 	.byte	0x3f
	.zero		1


	//   ....[30]....
        /*0268*/ 	.word	0x000060a0
        /*026c*/ 	.word	0x00000009
        /*0270*/ 	.word	0x00000000
        /*0274*/ 	.short	0x010a
        /*0276*/ 	.byte	0x3f
	.zero		1


	//   ....[31]....
        /*0278*/ 	.word	0x000060f0
        /*027c*/ 	.word	0x00000006
        /*0280*/ 	.word	0x00000000
        /*0284*/ 	.short	0x010a
        /*0286*/ 	.byte	0x3f
	.zero		1


	//----- nvinfo : EIATTR_NUM_MBARRIERS
	.align		4
.L_35:
        /*0288*/ 	.byte	0x03, 0x38
        /*028a*/ 	.short	0x000c


	//----- nvinfo : EIATTR_EXIT_INSTR_OFFSETS
	.align		4
        /*028c*/ 	.byte	0x04, 0x1c
        /*028e*/ 	.short	(.L_37 - .L_36)


	//   ....[0]....
.L_36:
        /*0290*/ 	.word	0x00000970


	//   ....[1]....
        /*0294*/ 	.word	0x00001180


	//   ....[2]....
        /*0298*/ 	.word	0x000047c0


	//   ....[3]....
        /*029c*/ 	.word	0x00004d20


	//   ....[4]....
        /*02a0*/ 	.word	0x00005e00


	//----- nvinfo : EIATTR_MAX_THREADS
	.align		4
.L_37:
        /*02a4*/ 	.byte	0x04, 0x05
        /*02a6*/ 	.short	(.L_39 - .L_38)
.L_38:
        /*02a8*/ 	.word	0x00000180
        /*02ac*/ 	.word	0x00000001
        /*02b0*/ 	.word	0x00000001


	//----- nvinfo : EIATTR_CRS_STACK_SIZE
	.align		4
.L_39:
        /*02b4*/ 	.byte	0x04, 0x1e
        /*02b6*/ 	.short	(.L_41 - .L_40)
.L_40:
        /*02b8*/ 	.word	0x00000000


	//----- nvinfo : EIATTR_CBANK_PARAM_SIZE
	.align		4
.L_41:
        /*02bc*/ 	.byte	0x03, 0x19
        /*02be*/ 	.short	0x0470


	//----- nvinfo : EIATTR_PARAM_CBANK
	.align		4
        /*02c0*/ 	.byte	0x04, 0x0a
        /*02c2*/ 	.short	(.L_43 - .L_42)
	.align		4
.L_42:
        /*02c4*/ 	.word	index@(.nv.constant0._ZN7cutlass13device_kernelINS_4gemm6kernel13GemmUniversalIN4cute5tupleIJiiiiEEENS1_10collective13CollectiveMmaINS1_34MainloopSm90TmaGmmaWarpSpecializedILi5ENS5_IJNS4_1CILi2EEENSA_ILi1EEESC_EEENS1_35KernelTmaWarpSpecializedCooperativeEEENS5_IJNSA_ILi128EEENSA_ILi64EEENSA_ILi32EEEEEENS_6half_tENS5_IJlSC_lEEESK_SL_NS4_8TiledMMAINS4_8MMA_AtomIJNS4_4SM904GMMA25MMA_64x64x16_F32F16F16_SSILNSP_5MajorE0ELSR_0ELNSP_7ScaleInE1ELSS_1EEEEEENS4_6LayoutISD_NS5_IJSC_NSA_ILi0EEESW_EEEEENS5_IJNS4_10UnderscoreESZ_SZ_EEEEENS4_13SM90_TMA_LOADENS4_14ComposedLayoutINS4_7SwizzleILi2ELi4ELi3EEENS4_18smem_ptr_flag_bitsILi16EEENSV_INS5_IJNSA_ILi8EEESI_EEENS5_IJSI_SC_EEEEEEEvNS4_8identityENS4_23SM90_TMA_LOAD_MULTICASTES1C_vS1D_EENS_8epilogue10collective6detail29Sm90TmaWarpSpecializedAdapterINS1H_15DefaultEpilogueISK_SL_SL_NS1G_6thread17LinearCombinationISK_Li1EffLNS1L_9ScaleType4KindE0ELNS_15FloatRoundStyleE2ESK_EENS1_15EpilogueDefaultEEEEEvvEEEEvNT_6ParamsE)
        /*02c8*/ 	.short	0x0210
        /*02ca*/ 	.short	0x0470


	//----- nvinfo : EIATTR_SW_WAR
	.align		4
.L_43:
        /*02cc*/ 	.byte	0x04, 0x36
        /*02ce*/ 	.short	(.L_45 - .L_44)
.L_44:
        /*02d0*/ 	.word	0x00000008
.L_45:


//--------------------- .nv.callgraph             --------------------------
	.section	.nv.callgraph,"",@"SHT_CUDA_CALLGRAPH"
	.align	4
	.sectionentsize	8
	.align		4
        /*0000*/ 	.word	0x00000000
	.align		4
        /*0004*/ 	.word	0xffffffff
	.align		4
        /*0008*/ 	.word	index@(_ZN7cutlass13device_kernelINS_4gemm6kernel13GemmUniversalIN4cute5tupleIJiiiiEEENS1_10collective13CollectiveMmaINS1_34MainloopSm90TmaGmmaWarpSpecializedILi5ENS5_IJNS4_1CILi2EEENSA_ILi1EEESC_EEENS1_35KernelTmaWarpSpecializedCooperativeEEENS5_IJNSA_ILi128EEENSA_ILi64EEENSA_ILi32EEEEEENS_6half_tENS5_IJlSC_lEEESK_SL_NS4_8TiledMMAINS4_8MMA_AtomIJNS4_4SM904GMMA25MMA_64x64x16_F32F16F16_SSILNSP_5MajorE0ELSR_0ELNSP_7ScaleInE1ELSS_1EEEEEENS4_6LayoutISD_NS5_IJSC_NSA_ILi0EEESW_EEEEENS5_IJNS4_10UnderscoreESZ_SZ_EEEEENS4_13SM90_TMA_LOADENS4_14ComposedLayoutINS4_7SwizzleILi2ELi4ELi3EEENS4_18smem_ptr_flag_bitsILi16EEENSV_INS5_IJNSA_ILi8EEESI_EEENS5_IJSI_SC_EEEEEEEvNS4_8identityENS4_23SM90_TMA_LOAD_MULTICASTES1C_vS1D_EENS_8epilogue10collective6detail29Sm90TmaWarpSpecializedAdapterINS1H_15DefaultEpilogueISK_SL_SL_NS1G_6thread17LinearCombinationISK_Li1EffLNS1L_9ScaleType4KindE0ELNS_15FloatRoundStyleE2ESK_EENS1_15EpilogueDefaultEEEEEvvEEEEvNT_6ParamsE)
	.align		4
        /*000c*/ 	.word	index@(__assertfail)
	.align		4
        /*0010*/ 	.word	0x00000000
	.align		4
        /*0014*/ 	.word	0xfffffffe
	.align		4
        /*0018*/ 	.word	0x00000000
	.align		4
        /*001c*/ 	.word	0xfffffffd
	.align		4
        /*0020*/ 	.word	0x00000000
	.align		4
        /*0024*/ 	.word	0xfffffffc


//--------------------- .nv.constant4             --------------------------
	.section	.nv.constant4,"a",@progbits
	.align	8
	.align		8
.nv.constant4:
        /*0000*/ 	.dword	__assertfail
	.align		8
        /*0008*/ 	.dword	__unnamed_1
	.align		8
        /*0010*/ 	.dword	_ZN39_INTERNAL_23f3b534_4_k_cu_d857e020_39414cuda3std3__45__cpo5beginE
	.align		8
        /*0018*/ 	.dword	_ZN39_INTERNAL_23f3b534_4_k_cu_d857e020_39414cuda3std3__45__cpo3endE
	.align		8
        /*0020*/ 	.dword	_ZN39_INTERNAL_23f3b534_4_k_cu_d857e020_39414cuda3std3__45__cpo6cbeginE
	.align		8
        /*0028*/ 	.dword	_ZN39_INTERNAL_23f3b534_4_k_cu_d857e020_39414cuda3std3__45__cpo4cendE
	.align		8
        /*0030*/ 	.dword	_ZN39_INTERNAL_23f3b534_4_k_cu_d857e020_39414cuda3std3__441_GLOBAL__N__23f3b534_4_k_cu_d857e020_39416ignoreE
	.align		8
        /*0038*/ 	.dword	_ZN39_INTERNAL_23f3b534_4_k_cu_d857e020_39414cuda3std3__419piecewise_constructE
	.align		8
        /*0040*/ 	.dword	_ZN39_INTERNAL_23f3b534_4_k_cu_d857e020_39414cuda3std3__48in_placeE
	.align		8
        /*0048*/ 	.dword	_ZN39_INTERNAL_23f3b534_4_k_cu_d857e020_39414cuda3std6ranges3__45__cpo4swapE
	.align		8
        /*0050*/ 	.dword	_ZN39_INTERNAL_23f3b534_4_k_cu_d857e020_39414cuda3std6ranges3__45__cpo9iter_moveE
	.align		8
        /*0058*/ 	.dword	_ZN39_INTERNAL_23f3b534_4_k_cu_d857e020_39414cute7productE
	.align		8
        /*0060*/ 	.dword	_ZN39_INTERNAL_23f3b534_4_k_cu_d857e020_39414cute1_E
	.align		8
        /*0068*/ 	.dword	$str$22
	.align		8
        /*0070*/ 	.dword	$str$23


//--------------------- .text._ZN7cutlass13device_kernelINS_4gemm6kernel13GemmUniversalIN4cute5tupleIJiiiiEEENS1_10collective13CollectiveMmaINS1_34MainloopSm90TmaGmmaWarpSpecializedILi5ENS5_IJNS4_1CILi2EEENSA_ILi1EEESC_EEENS1_35KernelTmaWarpSpecializedCooperativeEEENS5_IJNSA_ILi128EEENSA_ILi64EEENSA_ILi32EEEEEENS_6half_tENS5_IJlSC_lEEESK_SL_NS4_8TiledMMAINS4_8MMA_AtomIJNS4_4SM904GMMA25MMA_64x64x16_F32F16F16_SSILNSP_5MajorE0ELSR_0ELNSP_7ScaleInE1ELSS_1EEEEEENS4_6LayoutISD_NS5_IJSC_NSA_ILi0EEESW_EEEEENS5_IJNS4_10UnderscoreESZ_SZ_EEEEENS4_13SM90_TMA_LOADENS4_14ComposedLayoutINS4_7SwizzleILi2ELi4ELi3EEENS4_18smem_ptr_flag_bitsILi16EEENSV_INS5_IJNSA_ILi8EEESI_EEENS5_IJSI_SC_EEEEEEEvNS4_8identityENS4_23SM90_TMA_LOAD_MULTICASTES1C_vS1D_EENS_8epilogue10collective6detail29Sm90TmaWarpSpecializedAdapterINS1H_15DefaultEpilogueISK_SL_SL_NS1G_6thread17LinearCombinationISK_Li1EffLNS1L_9ScaleType4KindE0ELNS_15FloatRoundStyleE2ESK_EENS1_15EpilogueDefaultEEEEEvvEEEEvNT_6ParamsE --------------------------
	.section	.text._ZN7cutlass13device_kernelINS_4gemm6kernel13GemmUniversalIN4cute5tupleIJiiiiEEENS1_10collective13CollectiveMmaINS1_34MainloopSm90TmaGmmaWarpSpecializedILi5ENS5_IJNS4_1CILi2EEENSA_ILi1EEESC_EEENS1_35KernelTmaWarpSpecializedCooperativeEEENS5_IJNSA_ILi128EEENSA_ILi64EEENSA_ILi32EEEEEENS_6half_tENS5_IJlSC_lEEESK_SL_NS4_8TiledMMAINS4_8MMA_AtomIJNS4_4SM904GMMA25MMA_64x64x16_F32F16F16_SSILNSP_5MajorE0ELSR_0ELNSP_7ScaleInE1ELSS_1EEEEEENS4_6LayoutISD_NS5_IJSC_NSA_ILi0EEESW_EEEEENS5_IJNS4_10UnderscoreESZ_SZ_EEEEENS4_13SM90_TMA_LOADENS4_14ComposedLayoutINS4_7SwizzleILi2ELi4ELi3EEENS4_18smem_ptr_flag_bitsILi16EEENSV_INS5_IJNSA_ILi8EEESI_EEENS5_IJSI_SC_EEEEEEEvNS4_8identityENS4_23SM90_TMA_LOAD_MULTICASTES1C_vS1D_EENS_8epilogue10collective6detail29Sm90TmaWarpSpecializedAdapterINS1H_15DefaultEpilogueISK_SL_SL_NS1G_6thread17LinearCombinationISK_Li1EffLNS1L_9ScaleType4KindE0ELNS_15FloatRoundStyleE2ESK_EENS1_15EpilogueDefaultEEEEEvvEEEEvNT_6ParamsE,"ax",@progbits
	.align	128
.text._ZN7cutlass13device_kernelINS_4gemm6kernel13GemmUniversalIN4cute5tupleIJiiiiEEENS1_10collective13CollectiveMmaINS1_34MainloopSm90TmaGmmaWarpSpecializedILi5ENS5_IJNS4_1CILi2EEENSA_ILi1EEESC_EEENS1_35KernelTmaWarpSpecializedCooperativeEEENS5_IJNSA_ILi128EEENSA_ILi64EEENSA_ILi32EEEEEENS_6half_tENS5_IJlSC_lEEESK_SL_NS4_8TiledMMAINS4_8MMA_AtomIJNS4_4SM904GMMA25MMA_64x64x16_F32F16F16_SSILNSP_5MajorE0ELSR_0ELNSP_7ScaleInE1ELSS_1EEEEEENS4_6LayoutISD_NS5_IJSC_NSA_ILi0EEESW_EEEEENS5_IJNS4_10UnderscoreESZ_SZ_EEEEENS4_13SM90_TMA_LOADENS4_14ComposedLayoutINS4_7SwizzleILi2ELi4ELi3EEENS4_18smem_ptr_flag_bitsILi16EEENSV_INS5_IJNSA_ILi8EEESI_EEENS5_IJSI_SC_EEEEEEEvNS4_8identityENS4_23SM90_TMA_LOAD_MULTICASTES1C_vS1D_EENS_8epilogue10collective6detail29Sm90TmaWarpSpecializedAdapterINS1H_15DefaultEpilogueISK_SL_SL_NS1G_6thread17LinearCombinationISK_Li1EffLNS1L_9ScaleType4KindE0ELNS_15FloatRoundStyleE2ESK_EENS1_15EpilogueDefaultEEEEEvvEEEEvNT_6ParamsE:
        .type           _ZN7cutlass13device_kernelINS_4gemm6kernel13GemmUniversalIN4cute5tupleIJiiiiEEENS1_10collective13CollectiveMmaINS1_34MainloopSm90TmaGmmaWarpSpecializedILi5ENS5_IJNS4_1CILi2EEENSA_ILi1EEESC_EEENS1_35KernelTmaWarpSpecializedCooperativeEEENS5_IJNSA_ILi128EEENSA_ILi64EEENSA_ILi32EEEEEENS_6half_tENS5_IJlSC_lEEESK_SL_NS4_8TiledMMAINS4_8MMA_AtomIJNS4_4SM904GMMA25MMA_64x64x16_F32F16F16_SSILNSP_5MajorE0ELSR_0ELNSP_7ScaleInE1ELSS_1EEEEEENS4_6LayoutISD_NS5_IJSC_NSA_ILi0EEESW_EEEEENS5_IJNS4_10UnderscoreESZ_SZ_EEEEENS4_13SM90_TMA_LOADENS4_14ComposedLayoutINS4_7SwizzleILi2ELi4ELi3EEENS4_18smem_ptr_flag_bitsILi16EEENSV_INS5_IJNSA_ILi8EEESI_EEENS5_IJSI_SC_EEEEEEEvNS4_8identityENS4_23SM90_TMA_LOAD_MULTICASTES1C_vS1D_EENS_8epilogue10collective6detail29Sm90TmaWarpSpecializedAdapterINS1H_15DefaultEpilogueISK_SL_SL_NS1G_6thread17LinearCombinationISK_Li1EffLNS1L_9ScaleType4KindE0ELNS_15FloatRoundStyleE2ESK_EENS1_15EpilogueDefaultEEEEEvvEEEEvNT_6ParamsE,@function
        .size           _ZN7cutlass13device_kernelINS_4gemm6kernel13GemmUniversalIN4cute5tupleIJiiiiEEENS1_10collective13CollectiveMmaINS1_34MainloopSm90TmaGmmaWarpSpecializedILi5ENS5_IJNS4_1CILi2EEENSA_ILi1EEESC_EEENS1_35KernelTmaWarpSpecializedCooperativeEEENS5_IJNSA_ILi128EEENSA_ILi64EEENSA_ILi32EEEEEENS_6half_tENS5_IJlSC_lEEESK_SL_NS4_8TiledMMAINS4_8MMA_AtomIJNS4_4SM904GMMA25MMA_64x64x16_F32F16F16_SSILNSP_5MajorE0ELSR_0ELNSP_7ScaleInE1ELSS_1EEEEEENS4_6LayoutISD_NS5_IJSC_NSA_ILi0EEESW_EEEEENS5_IJNS4_10UnderscoreESZ_SZ_EEEEENS4_13SM90_TMA_LOADENS4_14ComposedLayoutINS4_7SwizzleILi2ELi4ELi3EEENS4_18smem_ptr_flag_bitsILi16EEENSV_INS5_IJNSA_ILi8EEESI_EEENS5_IJSI_SC_EEEEEEEvNS4_8identityENS4_23SM90_TMA_LOAD_MULTICASTES1C_vS1D_EENS_8epilogue10collective6detail29Sm90TmaWarpSpecializedAdapterINS1H_15DefaultEpilogueISK_SL_SL_NS1G_6thread17LinearCombinationISK_Li1EffLNS1L_9ScaleType4KindE0ELNS_15FloatRoundStyleE2ESK_EENS1_15EpilogueDefaultEEEEEvvEEEEvNT_6ParamsE,(.L_x_137 - _ZN7cutlass13device_kernelINS_4gemm6kernel13GemmUniversalIN4cute5tupleIJiiiiEEENS1_10collective13CollectiveMmaINS1_34MainloopSm90TmaGmmaWarpSpecializedILi5ENS5_IJNS4_1CILi2EEENSA_ILi1EEESC_EEENS1_35KernelTmaWarpSpecializedCooperativeEEENS5_IJNSA_ILi128EEENSA_ILi64EEENSA_ILi32EEEEEENS_6half_tENS5_IJlSC_lEEESK_SL_NS4_8TiledMMAINS4_8MMA_AtomIJNS4_4SM904GMMA25MMA_64x64x16_F32F16F16_SSILNSP_5MajorE0ELSR_0ELNSP_7ScaleInE1ELSS_1EEEEEENS4_6LayoutISD_NS5_IJSC_NSA_ILi0EEESW_EEEEENS5_IJNS4_10UnderscoreESZ_SZ_EEEEENS4_13SM90_TMA_LOADENS4_14ComposedLayoutINS4_7SwizzleILi2ELi4ELi3EEENS4_18smem_ptr_flag_bitsILi16EEENSV_INS5_IJNSA_ILi8EEESI_EEENS5_IJSI_SC_EEEEEEEvNS4_8identityENS4_23SM90_TMA_LOAD_MULTICASTES1C_vS1D_EENS_8epilogue10collective6detail29Sm90TmaWarpSpecializedAdapterINS1H_15DefaultEpilogueISK_SL_SL_NS1G_6thread17LinearCombinationISK_Li1EffLNS1L_9ScaleType4KindE0ELNS_15FloatRoundStyleE2ESK_EENS1_15EpilogueDefaultEEEEEvvEEEEvNT_6ParamsE)
        .other          _ZN7cutlass13device_kernelINS_4gemm6kernel13GemmUniversalIN4cute5tupleIJiiiiEEENS1_10collective13CollectiveMmaINS1_34MainloopSm90TmaGmmaWarpSpecializedILi5ENS5_IJNS4_1CILi2EEENSA_ILi1EEESC_EEENS1_35KernelTmaWarpSpecializedCooperativeEEENS5_IJNSA_ILi128EEENSA_ILi64EEENSA_ILi32EEEEEENS_6half_tENS5_IJlSC_lEEESK_SL_NS4_8TiledMMAINS4_8MMA_AtomIJNS4_4SM904GMMA25MMA_64x64x16_F32F16F16_SSILNSP_5MajorE0ELSR_0ELNSP_7ScaleInE1ELSS_1EEEEEENS4_6LayoutISD_NS5_IJSC_NSA_ILi0EEESW_EEEEENS5_IJNS4_10UnderscoreESZ_SZ_EEEEENS4_13SM90_TMA_LOADENS4_14ComposedLayoutINS4_7SwizzleILi2ELi4ELi3EEENS4_18smem_ptr_flag_bitsILi16EEENSV_INS5_IJNSA_ILi8EEESI_EEENS5_IJSI_SC_EEEEEEEvNS4_8identityENS4_23SM90_TMA_LOAD_MULTICASTES1C_vS1D_EENS_8epilogue10collective6detail29Sm90TmaWarpSpecializedAdapterINS1H_15DefaultEpilogueISK_SL_SL_NS1G_6thread17LinearCombinationISK_Li1EffLNS1L_9ScaleType4KindE0ELNS_15FloatRoundStyleE2ESK_EENS1_15EpilogueDefaultEEEEEvvEEEEvNT_6ParamsE,@"STO_CUDA_ENTRY STV_DEFAULT"
_ZN7cutlass13device_kernelINS_4gemm6kernel13GemmUniversalIN4cute5tupleIJiiiiEEENS1_10collective13CollectiveMmaINS1_34MainloopSm90TmaGmmaWarpSpecializedILi5ENS5_IJNS4_1CILi2EEENSA_ILi1EEESC_EEENS1_35KernelTmaWarpSpecializedCooperativeEEENS5_IJNSA_ILi128EEENSA_ILi64EEENSA_ILi32EEEEEENS_6half_tENS5_IJlSC_lEEESK_SL_NS4_8TiledMMAINS4_8MMA_AtomIJNS4_4SM904GMMA25MMA_64x64x16_F32F16F16_SSILNSP_5MajorE0ELSR_0ELNSP_7ScaleInE1ELSS_1EEEEEENS4_6LayoutISD_NS5_IJSC_NSA_ILi0EEESW_EEEEENS5_IJNS4_10UnderscoreESZ_SZ_EEEEENS4_13SM90_TMA_LOADENS4_14ComposedLayoutINS4_7SwizzleILi2ELi4ELi3EEENS4_18smem_ptr_flag_bitsILi16EEENSV_INS5_IJNSA_ILi8EEESI_EEENS5_IJSI_SC_EEEEEEEvNS4_8identityENS4_23SM90_TMA_LOAD_MULTICASTES1C_vS1D_EENS_8epilogue10collective6detail29Sm90TmaWarpSpecializedAdapterINS1H_15DefaultEpilogueISK_SL_SL_NS1G_6thread17LinearCombinationISK_Li1EffLNS1L_9ScaleType4KindE0ELNS_15FloatRoundStyleE2ESK_EENS1_15EpilogueDefaultEEEEEvvEEEEvNT_6ParamsE:
[----:B------:R-:W0:Y:S01]  /*0000*/  LDC R1, c[0x0][0x28] ;  /* 0x00000a00ff017b82 */ /* 0x000e220000000800 */
[----:B------:R-:W1:Y:S01]  /*0010*/  S2R R18, SR_TID.X ;  /* 0x0000000000127919 */ /* 0x000e620000002100 */
[----:B------:R-:W-:Y:S01]  /*0020*/  ELECT P0, URZ, PT ;  /* 0x00000000003f782f */ /* 0x000fe20003800000 */
[----:B------:R-:W-:Y:S01]  /*0030*/  BSSY B0, `(.L_x_0) ;  /* 0x000000f000007945 */ /* 0x000fe20003800000 */
[--C-:B-1----:R-:W-:Y:S02]  /*0040*/  SHF.R.U32.HI R0, RZ, 0x5, R18.reuse ;  /* 0x00000005ff007819 */ /* 0x102fe40000011612 */
[----:B------:R-:W-:-:S03]  /*0050*/  SHF.R.U32.HI R3, RZ, 0x7, R18 ;  /* 0x00000007ff037819 */ /* 0x000fc60000011612 */
[----:B------:R-:W1:Y:S04]  /*0060*/  SHFL.IDX PT, R2, R0, RZ, 0x1f ;  /* 0x00001fff00027589 */ /* 0x000e6800000e0000 */
[----:B------:R2:W3:Y:S01]  /*0070*/  SHFL.IDX PT, R5, R3, RZ, 0x1f ;  /* 0x00001fff03057589 */ /* 0x0004e200000e0000 */
[----:B-1----:R-:W-:-:S13]  /*0080*/  ISETP.NE.OR P0, PT, R2, RZ, !P0 ;  /* 0x000000ff0200720c */ /* 0x002fda0004705670 */
[----:B0-23--:R-:W-:Y:S05]  /*0090*/  @P0 BRA `(.L_x_1) ;  /* 0x0000000000200947 */ /* 0x00dfea0003800000 */
[----:B------:R-:W-:Y:S02]  /*00a0*/  ULDC.64 UR4, c[0x0][0x198] ;  /* 0x0000660000047ab9 */ /* 0x000fe40000000a00 */
[----:B------:R-:W-:Y:S02]  /*00b0*/  UIADD3 UR6, UP0, UR4, 0xf0, URZ ;  /* 0x000000f004067890 */ /* 0x000fe4000ff1e03f */
[----:B------:R-:W-:Y:S02]  /*00c0*/  UIADD3 UR4, UP1, UR4, 0x1f0, URZ ;  /* 0x000001f004047890 */ /* 0x000fe4000ff3e03f */
[----:B------:R-:W-:Y:S02]  /*00d0*/  UIADD3.X UR7, URZ, UR5, URZ, UP0, !UPT ;  /* 0x000000053f077290 */ /* 0x000fe400087fe43f */
[----:B------:R-:W-:-:S07]  /*00e0*/  UIADD3.X UR5, URZ, UR5, URZ, UP1, !UPT ;  /* 0x000000053f057290 */ /* 0x000fce0008ffe43f */
[----:B------:R0:W-:Y:S02]  /*00f0*/  UTMACCTL.PF [UR6] ;  /* 0x00000000060079b9 */ /* 0x0001e40008040000 */
[----:B------:R0:W-:Y:S02]  /*0100*/  UTMACCTL.PF [UR4] ;  /* 0x00000000040079b9 */ /* 0x0001e40008040000 */
[----:B0-----:R-:W-:Y:S01]  /*0110*/  NOP ;  /* 0x0000000000007918 */ /* 0x001fe20000000000 */
.L_x_1:
[----:B------:R-:W-:Y:S05]  /*0120*/  BSYNC B0 ;  /* 0x0000000000007941 */ /* 0x000fea0003800000 */
.L_x_0:
[----:B------:R-:W0:Y:S02]  /*0130*/  SHFL.IDX PT, R3, R0, RZ, 0x1f ;  /* 0x00001fff00037589 */ /* 0x000e2400000e0000 */
[----:B0-----:R-:W-:-:S13]  /*0140*/  ISETP.NE.AND P0, PT, R3, RZ, PT ;  /* 0x000000ff0300720c */ /* 0x001fda0003f05270 */
[----:B------:R-:W-:Y:S05]  /*0150*/  @P0 BRA `(.L_x_2) ;  /* 0x0000000000600947 */ /* 0x000fea0003800000 */
[----:B------:R-:W0:Y:S01]  /*0160*/  S2UR UR8, SR_CgaCtaId ;  /* 0x00000000000879c3 */ /* 0x000e220000008800 */
[----:B------:R-:W-:Y:S01]  /*0170*/  UMOV UR4, 0x400 ;  /* 0x0000040000047882 */ /* 0x000fe20000000000 */
[----:B------:R-:W-:Y:S01]  /*0180*/  UMOV UR5, 0x1 ;  /* 0x0000000100057882 */ /* 0x000fe20000000000 */
[----:B------:R-:W-:Y:S01]  /*0190*/  UMOV UR6, 0x4 ;  /* 0x0000000400067882 */ /* 0x000fe20000000000 */
[----:B------:R-:W-:Y:S01]  /*01a0*/  ELECT P0, URZ, PT ;  /* 0x00000000003f782f */ /* 0x000fe20003800000 */
[----:B------:R-:W-:-:S04]  /*01b0*/  UIADD3 UR6, -UR6, 0x100000, URZ ;  /* 0x0010000006067890 */ /* 0x000fc8000fffe13f */
[----:B------:R-:W-:Y:S02]  /*01c0*/  USHF.L.U32 UR7, UR6, 0xb, URZ ;  /* 0x0000000b06077899 */ /* 0x000fe4000800063f */
[----:B------:R-:W-:Y:S02]  /*01d0*/  USHF.L.U32 UR6, UR6, 0x1, URZ ;  /* 0x0000000106067899 */ /* 0x000fe4000800063f */
[----:B0-----:R-:W-:Y:S02]  /*01e0*/  ULEA UR8, UR8, UR4, 0x18 ;  /* 0x0000000408087291 */ /* 0x001fe4000f8ec03f */
[----:B------:R-:W-:-:S04]  /*01f0*/  UIADD3 UR4, -UR5, 0x100000, URZ ;  /* 0x0010000005047890 */ /* 0x000fc8000fffe13f */
[----:B------:R-:W-:Y:S02]  /*0200*/  USHF.L.U32 UR5, UR4, 0xb, URZ ;  /* 0x0000000b04057899 */ /* 0x000fe4000800063f */
[----:B------:R-:W-:Y:S01]  /*0210*/  USHF.L.U32 UR4, UR4, 0x1, URZ ;  /* 0x0000000104047899 */ /* 0x000fe2000800063f */
[----:B------:R-:W0:Y:S11]  /*0220*/  FENCE.VIEW.ASYNC.S ;  /* 0x00000000000073c6 */ /* 0x000e360000000000 */
[----:B0-----:R0:W1:Y:S01]  /*0230*/  SYNCS.EXCH.64 URZ, [UR8], UR4 ;  /* 0x00000004083f75b2 */ /* 0x0010620008000100 */
[----:B------:R0:W2:Y:S01]  /*0240*/  SYNCS.EXCH.64 URZ, [UR8+0x28], UR6 ;  /* 0x00002806083f75b2 */ /* 0x0000a20008000100 */
[----:B------:R0:W3:Y:S01]  /*0250*/  SYNCS.EXCH.64 URZ, [UR8+0x8], UR4 ;  /* 0x00000804083f75b2 */ /* 0x0000e20008000100 */
[----:B------:R0:W4:Y:S01]  /*0260*/  SYNCS.EXCH.64 URZ, [UR8+0x30], UR6 ;  /* 0x00003006083f75b2 */ /* 0x0001220008000100 */
[----:B------:R0:W0:Y:S01]  /*0270*/  SYNCS.EXCH.64 URZ, [UR8+0x10], UR4 ;  /* 0x00001004083f75b2 */ /* 0x0000220008000100 */
[----:B------:R0:W0:Y:S01]  /*0280*/  SYNCS.EXCH.64 URZ, [UR8+0x38], UR6 ;  /* 0x00003806083f75b2 */ /* 0x0000220008000100 */
[----:B------:R0:W0:Y:S01]  /*0290*/  SYNCS.EXCH.64 URZ, [UR8+0x18], UR4 ;  /* 0x00001804083f75b2 */ /* 0x0000220008000100 */
[----:B------:R0:W0:Y:S01]  /*02a0*/  SYNCS.EXCH.64 URZ, [UR8+0x40], UR6 ;  /* 0x00004006083f75b2 */ /* 0x0000220008000100 */
[----:B------:R0:W0:Y:S01]  /*02b0*/  SYNCS.EXCH.64 URZ, [UR8+0x20], UR4 ;  /* 0x00002004083f75b2 */ /* 0x0000220008000100 */
[----:B------:R0:W0:Y:S01]  /*02c0*/  SYNCS.EXCH.64 URZ, [UR8+0x48], UR6 ;  /* 0x00004806083f75b2 */ /* 0x0000220008000100 */
[----:B------:R-:W-:Y:S01]  /*02d0*/  NOP ;  /* 0x0000000000007918 */ /* 0x000fe20000000000 */
.L_x_2:
[----:B------:R-:W-:Y:S01]  /*02e0*/  SHF.R.S32.HI R7, RZ, 0x1f, R18 ;  /* 0x0000001fff077819 */ /* 0x000fe20000011412 */
[----:B------:R-:W5:Y:S01]  /*02f0*/  SHFL.IDX PT, R0, R0, RZ, 0x1f ;  /* 0x00001fff00007589 */ /* 0x000f6200000e0000 */
[----:B0-----:R-:W0:Y:S01]  /*0300*/  S2UR UR8, SR_CTAID.X ;  /* 0x00000000000879c3 */ /* 0x001e220000002500 */
[----:B------:R-:W-:Y:S02]  /*0310*/  ELECT P0, URZ, PT ;  /* 0x00000000003f782f */ /* 0x000fe40003800000 */
[----:B------:R-:W-:Y:S01]  /*0320*/  LEA.HI R7, R7, R18, RZ, 0x7 ;  /* 0x0000001207077211 */ /* 0x000fe200078f38ff */
[----:B------:R-:W1:Y:S01]  /*0330*/  S2R R4, SR_CTAID.Y ;  /* 0x0000000000047919 */ /* 0x000e620000002600 */
[----:B------:R-:W-:Y:S01]  /*0340*/  SHF.R.S32.HI R8, RZ, 0x1f, R3 ;  /* 0x0000001fff087819 */ /* 0x000fe20000011403 */
[----:B------:R-:W-:Y:S01]  /*0350*/  ULDC UR4, c[0x0][0x150] ;  /* 0x0000540000047ab9 */ /* 0x000fe20000000800 */
[----:B------:R-:W-:Y:S01]  /*0360*/  LOP3.LUT R7, R7, 0xffffff80, RZ, 0xc0, !PT ;  /* 0xffffff8007077812 */ /* 0x000fe200078ec0ff */
[----:B------:R-:W-:Y:S01]  /*0370*/  NOP ;  /* 0x0000000000007918 */ /* 0x000fe20000000000 */
[----:B------:R-:W-:Y:S01]  /*0380*/  LEA.HI R8, R8, R3, RZ, 0x2 ;  /* 0x0000000308087211 */ /* 0x000fe200078f10ff */
[----:B------:R-:W2:Y:S01]  /*0390*/  LDC R10, c[0x0][0x144] ;  /* 0x00005100ff0a7b82 */ /* 0x000ea20000000800 */
[----:B------:R-:W-:Y:S01]  /*03a0*/  NOP ;  /* 0x0000000000007918 */ /* 0x000fe20000000000 */
[----:B------:R-:W-:Y:S01]  /*03b0*/  IMAD.IADD R6, R18, 0x1, -R7 ;  /* 0x0000000112067824 */ /* 0x000fe200078e0a07 */
[----:B------:R-:W-:Y:S01]  /*03c0*/  LOP3.LUT R8, R8, 0x3ffffffc, RZ, 0xc0, !PT ;  /* 0x3ffffffc08087812 */ /* 0x000fe200078ec0ff */
[----:B------:R-:W-:Y:S01]  /*03d0*/  IMAD.MOV.U32 R23, RZ, RZ, 0x1 ;  /* 0x00000001ff177424 */ /* 0x000fe200078e00ff */
[----:B------:R-:W-:-:S02]  /*03e0*/  ISETP.NE.AND P3, PT, R5, RZ, PT ;  /* 0x000000ff0500720c */ /* 0x000fc40003f65270 */
[----:B------:R-:W-:Y:S01]  /*03f0*/  SHF.R.S32.HI R7, RZ, 0x1f, R6 ;  /* 0x0000001fff077819 */ /* 0x000fe20000011406 */
[----:B------:R-:W-:Y:S01]  /*0400*/  IMAD.IADD R8, R3, 0x1, -R8 ;  /* 0x0000000103087824 */ /* 0x000fe200078e0a08 */
[----:B------:R-:W3:Y:S02]  /*0410*/  LDC R13, c[0x0][0x140] ;  /* 0x00005000ff0d7b82 */ /* 0x000ee40000000800 */
[----:B------:R-:W-:Y:S02]  /*0420*/  LEA.HI R7, R7, R6, RZ, 0x3 ;  /* 0x0000000607077211 */ /* 0x000fe400078f18ff */
[----:B-----5:R-:W-:Y:S02]  /*0430*/  ISETP.NE.OR P0, PT, R0, RZ, !P0 ;  /* 0x000000ff0000720c */ /* 0x020fe40004705670 */
[--C-:B------:R-:W-:Y:S02]  /*0440*/  SHF.R.S32.HI R0, RZ, 0x3, R7.reuse ;  /* 0x00000003ff007819 */ /* 0x100fe40000011407 */
[----:B------:R-:W-:-:S02]  /*0450*/  SHF.R.S32.HI R7, RZ, 0x1f, R7 ;  /* 0x0000001fff077819 */ /* 0x000fc40000011407 */
[----:B0-----:R-:W-:Y:S02]  /*0460*/  I2FP.F32.U32 R9, UR8 ;  /* 0x0000000800097c45 */ /* 0x001fe40008201000 */
[----:B------:R-:W-:-:S03]  /*0470*/  LEA.HI R7, R7, R0, RZ, 0x2 ;  /* 0x0000000007077211 */ /* 0x000fc600078f10ff */
[----:B------:R-:W-:Y:S01]  /*0480*/  FMUL R9, R9, UR4 ;  /* 0x0000000409097c20 */ /* 0x000fe20008400000 */
[----:B------:R-:W-:Y:S01]  /*0490*/  LOP3.LUT R7, R7, 0xfffffffc, RZ, 0xc0, !PT ;  /* 0xfffffffc07077812 */ /* 0x000fe200078ec0ff */
[----:B------:R-:W-:Y:S01]  /*04a0*/  VOTEU.ALL UP0, P0 ;  /* 0x00000000003f7886 */ /* 0x000fe20000000000 */
[----:B-1----:R-:W-:Y:S01]  /*04b0*/  I2FP.F32.U32 R3, R4 ;  /* 0x0000000400037245 */ /* 0x002fe20000201000 */
[----:B------:R-:W-:Y:S01]  /*04c0*/  ULDC UR4, c[0x0][0x154] ;  /* 0x0000550000047ab9 */ /* 0x000fe20000000800 */
[----:B------:R-:W-:Y:S01]  /*04d0*/  VOTEU.ALL UP1, P0 ;  /* 0x00000000003f7886 */ /* 0x000fe20000020000 */
[----:B------:R-:W0:Y:S01]  /*04e0*/  F2I.U32.TRUNC.NTZ R9, R9 ;  /* 0x0000000900097305 */ /* 0x000e22000020f000 */
[----:B------:R-:W-:Y:S01]  /*04f0*/  IMAD.IADD R7, R0, 0x1, -R7 ;  /* 0x0000000100077824 */ /* 0x000fe200078e0a07 */
[----:B------:R-:W1:Y:S01]  /*0500*/  @!UP0 S2UR UR7, SR_CgaCtaId ;  /* 0x00000000000789c3 */ /* 0x000e620000008800 */
[----:B------:R-:W-:Y:S01]  /*0510*/  FMUL R12, R3, UR4 ;  /* 0x00000004030c7c20 */ /* 0x000fe20008400000 */
[----:B------:R-:W-:Y:S01]  /*0520*/  UMOV UR4, 0x20 ;  /* 0x0000002000047882 */ /* 0x000fe20000000000 */
[----:B------:R-:W-:Y:S01]  /*0530*/  IMAD R8, R8, 0x4, R7 ;  /* 0x0000000408087824 */ /* 0x000fe200078e0207 */
[----:B------:R-:W-:Y:S01]  /*0540*/  @!UP0 UMOV UR6, 0x400 ;  /* 0x0000040000068882 */ /* 0x000fe20000000000 */
[----:B------:R-:W-:-:S04]  /*0550*/  @!UP0 UIADD3 UR4, -UR4, 0x100000, URZ ;  /* 0x0010000004048890 */ /* 0x000fc8000fffe13f */
[----:B------:R-:W-:Y:S02]  /*0560*/  @!UP0 USHF.L.U32 UR5, UR4, 0xb, URZ ;  /* 0x0000000b04058899 */ /* 0x000fe4000800063f */
[----:B------:R-:W-:Y:S01]  /*0570*/  @!UP0 USHF.L.U32 UR4, UR4, 0x1, URZ ;  /* 0x0000000104048899 */ /* 0x000fe2000800063f */
[----:B---3--:R-:W-:Y:S01]  /*0580*/  ISETP.EQ.U32.AND P2, PT, R13, 0x1, PT ;  /* 0x000000010d00780c */ /* 0x008fe20003f42070 */
[----:B------:R-:W3:Y:S01]  /*0590*/  F2I.U32.TRUNC.NTZ R12, R12 ;  /* 0x0000000c000c7305 */ /* 0x000ee2000020f000 */
[----:B------:R-:W-:Y:S01]  /*05a0*/  LEA.HI R0, R8, R8, RZ, 0x1 ;  /* 0x0000000808007211 */ /* 0x000fe200078f08ff */
[----:B------:R-:W5:Y:S03]  /*05b0*/  LDC R7, c[0x0][0x148] ;  /* 0x00005200ff077b82 */ /* 0x000f660000000800 */
[----:B------:R-:W-:Y:S01]  /*05c0*/  LOP3.LUT R11, R0, 0xfffffffe, RZ, 0xc0, !PT ;  /* 0xfffffffe000b7812 */ /* 0x000fe200078ec0ff */
[----:B0-----:R-:W-:Y:S01]  /*05d0*/  IMAD.MOV R15, RZ, RZ, -R9 ;  /* 0x000000ffff0f7224 */ /* 0x001fe200078e0a09 */
[----:B------:R-:W-:-:S03]  /*05e0*/  SHF.R.S32.HI R9, RZ, 0x1f, R2 ;  /* 0x0000001fff097819 */ /* 0x000fc60000011402 */
[----:B--2---:R-:W-:Y:S01]  /*05f0*/  IMAD R3, R10, R15, UR8 ;  /* 0x000000080a037e24 */ /* 0x004fe2000f8e020f */
[----:B------:R-:W-:Y:S01]  /*0600*/  LEA.HI R9, R9, R2, RZ, 0x2 ;  /* 0x0000000209097211 */ /* 0x000fe200078f10ff */
[C---:B------:R-:W-:Y:S02]  /*0610*/  IMAD.IADD R0, R8.reuse, 0x1, -R11 ;  /* 0x0000000108007824 */ /* 0x040fe400078e0a0b */
[----:B------:R-:W-:Y:S01]  /*0620*/  IMAD.SHL.U32 R11, R8, 0x4, RZ ;  /* 0x00000004080b7824 */ /* 0x000fe200078e00ff */
[----:B------:R-:W-:Y:S01]  /*0630*/  LOP3.LUT R9, R9, 0xfffffffc, RZ, 0xc0, !PT ;  /* 0xfffffffc09097812 */ /* 0x000fe200078ec0ff */
[----:B---3--:R-:W-:Y:S01]  /*0640*/  IMAD.MOV R24, RZ, RZ, -R12 ;  /* 0x000000ffff187224 */ /* 0x008fe200078e0a0c */
[----:B------:R-:W-:Y:S01]  /*0650*/  ISETP.NE.AND P4, PT, R0, R3, PT ;  /* 0x000000030000720c */ /* 0x000fe20003f85270 */
[----:B-1----:R-:W-:Y:S01]  /*0660*/  @!UP0 ULEA UR6, UR7, UR6, 0x18 ;  /* 0x0000000607068291 */ /* 0x002fe2000f8ec03f */
[----:B------:R-:W-:Y:S01]  /*0670*/  LOP3.LUT R22, R8, 0xc, R11, 0x78, !PT ;  /* 0x0000000c08167812 */ /* 0x000fe200078e780b */
[----:B------:R-:W-:Y:S01]  /*0680*/  IMAD.IADD R0, R2, 0x1, -R9 ;  /* 0x0000000102007824 */ /* 0x000fe200078e0a09 */
[----:B------:R-:W-:Y:S01]  /*0690*/  VOTEU.ALL UP0, P0 ;  /* 0x00000000003f7886 */ /* 0x000fe20000000000 */
[----:B------:R-:W-:Y:S01]  /*06a0*/  LOP3.LUT P0, RZ, R6, 0x7, RZ, 0xc0, !PT ;  /* 0x0000000706ff7812 */ /* 0x000fe2000780c0ff */
[----:B------:R-:W-:-:S02]  /*06b0*/  VIADD R6, R5, 0xffffffff ;  /* 0xffffffff05067836 */ /* 0x000fc40000000000 */
[----:B------:R-:W-:Y:S01]  /*06c0*/  ISETP.NE.AND P1, PT, R0, 0x3, PT ;  /* 0x000000030000780c */ /* 0x000fe20003f25270 */
[----:B-----5:R-:W-:Y:S01]  /*06d0*/  IMAD R9, R7, R24, R4 ;  /* 0x0000001807097224 */ /* 0x020fe200078e0204 */
[----:B------:R-:W-:Y:S02]  /*06e0*/  ISETP.LT.U32.AND P0, PT, R22, 0x2, !P0 ;  /* 0x000000021600780c */ /* 0x000fe40004701070 */
[----:B------:R-:W-:Y:S01]  /*06f0*/  ISETP.EQ.OR P1, PT, R0, RZ, !P1 ;  /* 0x000000ff0000720c */ /* 0x000fe20004f22670 */
[----:B------:R-:W0:Y:S02]  /*0700*/  FENCE.VIEW.ASYNC.S ;  /* 0x00000000000073c6 */ /* 0x000e240000000000 */
[----:B0-----:R0:W1:Y:S01]  /*0710*/  @!UP0 SYNCS.EXCH.64 URZ, [UR6+0x60], UR4 ;  /* 0x00006004063f85b2 */ /* 0x0010620008000100 */
[----:B------:R-:W-:Y:S02]  /*0720*/  @P4 LEA.HI R2, R22, R22, RZ, 0x1 ;  /* 0x0000001616024211 */ /* 0x000fe400078f08ff */
[----:B------:R-:W-:-:S02]  /*0730*/  ISETP.EQ.AND P1, PT, R5, RZ, P1 ;  /* 0x000000ff0500720c */ /* 0x000fc40000f22270 */
[----:B------:R-:W-:Y:S02]  /*0740*/  @P4 SHF.R.S32.HI R2, RZ, 0x1, R2 ;  /* 0x00000001ff024819 */ /* 0x000fe40000011402 */
[----:B------:R-:W-:Y:S02]  /*0750*/  ISETP.GE.U32.AND P6, PT, R6, 0x2, PT ;  /* 0x000000020600780c */ /* 0x000fe40003fc6070 */
[----:B------:R-:W-:Y:S02]  /*0760*/  @P4 ISETP.NE.AND P5, PT, R2, R9, PT ;  /* 0x000000090200420c */ /* 0x000fe40003fa5270 */
[----:B------:R-:W-:Y:S02]  /*0770*/  SEL R2, RZ, 0x1, !P0 ;  /* 0x00000001ff027807 */ /* 0x000fe40004000000 */
[----:B------:R-:W-:Y:S02]  /*0780*/  @P4 SEL R23, RZ, 0x1, P5 ;  /* 0x00000001ff174807 */ /* 0x000fe40002800000 */
[----:B------:R-:W-:Y:S01]  /*0790*/  SEL R19, RZ, 0x1, !P1 ;  /* 0x00000001ff137807 */ /* 0x000fe20004800000 */
[----:B------:R0:W2:Y:S01]  /*07a0*/  @!UP1 SYNCS.EXCH.64 URZ, [UR6+0x68], UR4 ;  /* 0x00006804063f95b2 */ /* 0x0000a20008000100 */
[----:B------:R-:W-:Y:S01]  /*07b0*/  LOP3.LUT R23, R23, R2, RZ, 0xc0, !PT ;  /* 0x0000000217177212 */ /* 0x000fe200078ec0ff */
[----:B------:R-:W-:Y:S01]  /*07c0*/  NOP ;  /* 0x0000000000007918 */ /* 0x000fe20000000000 */
[----:B------:R-:W-:Y:S01]  /*07d0*/  SEL R19, R19, 0x2, P6 ;  /* 0x0000000213137807 */ /* 0x000fe20003000000 */
[----:B------:R-:W-:Y:S06]  /*07e0*/  @!P2 BRA `(.L_x_3) ;  /* 0x000000000008a947 */ /* 0x000fec0003800000 */
[----:B-12-4-:R-:W-:Y:S01]  /*07f0*/  UCGABAR_ARV ;  /* 0x00000000000079c7 */ /* 0x016fe20008000000 */
[----:B------:R-:W-:Y:S05]  /*0800*/  BRA `(.L_x_4) ;  /* 0x0000000000047947 */ /* 0x000fea0003800000 */
.L_x_3:
[----:B-12-4-:R-:W-:Y:S01]  /*0810*/  NOP ;  /* 0x0000000000007918 */ /* 0x016fe20000000000 */
.L_x_4:
[----:B------:R-:W1:Y:S01]  /*0820*/  LDC R2, c[0x0][0x65c] ;  /* 0x00019700ff027b82 */ /* 0x000e620000000800 */
[----:B------:R-:W-:Y:S02]  /*0830*/  IMAD.U32 R8, RZ, RZ, UR8 ;  /* 0x00000008ff087e24 */ /* 0x000fe4000f8e00ff */
[----:B------:R-:W-:Y:S01]  /*0840*/  IMAD.MOV.U32 R9, RZ, RZ, RZ ;  /* 0x000000ffff097224 */ /* 0x000fe200078e00ff */
[----:B-1----:R-:W-:-:S04]  /*0850*/  ISETP.NE.AND P1, PT, R2, 0x1, PT ;  /* 0x000000010200780c */ /* 0x002fc80003f25270 */
[----:B------:R-:W-:-:S09]  /*0860*/  P2R R5, PR, RZ, 0x2 ;  /* 0x00000002ff057803 */ /* 0x000fd20000000000 */
[----:B------:R-:W1:Y:S01]  /*0870*/  @P1 LDC R17, c[0x0][0x10] ;  /* 0x00000400ff111b82 */ /* 0x000e620000000800 */
[----:B------:R-:W-:Y:S02]  /*0880*/  @P1 IMAD.MOV.U32 R5, RZ, RZ, RZ ;  /* 0x000000ffff051224 */ /* 0x000fe400078e00ff */
[----:B------:R-:W-:-:S05]  /*0890*/  @P1 IMAD.MOV.U32 R13, RZ, RZ, RZ ;  /* 0x000000ffff0d1224 */ /* 0x000fca00078e00ff */
[----:B------:R-:W2:Y:S01]  /*08a0*/  @!P1 LDC R11, c[0x0][0xc] ;  /* 0x00000300ff0b9b82 */ /* 0x000ea20000000800 */
[----:B-1----:R-:W-:-:S04]  /*08b0*/  @P1 IMAD.WIDE.U32 R16, R17, UR8, R4 ;  /* 0x0000000811101c25 */ /* 0x002fc8000f8e0004 */
[----:B------:R-:W-:Y:S02]  /*08c0*/  @P1 IMAD.IADD R17, R17, 0x1, R13 ;  /* 0x0000000111111824 */ /* 0x000fe400078e020d */
[----:B--2---:R-:W-:-:S04]  /*08d0*/  @!P1 IMAD.WIDE.U32 R8, R4, R11, R8 ;  /* 0x0000000b04089225 */ /* 0x004fc800078e0008 */
[----:B------:R-:W-:Y:S02]  /*08e0*/  @!P1 IMAD.MOV.U32 R16, RZ, RZ, R8 ;  /* 0x000000ffff109224 */ /* 0x000fe400078e0008 */
[----:B------:R-:W-:Y:S01]  /*08f0*/  @!P1 IMAD.MOV.U32 R17, RZ, RZ, R9 ;  /* 0x000000ffff119224 */ /* 0x000fe200078e0009 */
[----:B------:R-:W-:Y:S06]  /*0900*/  @!P2 BRA `(.L_x_5) ;  /* 0x00000000000ca947 */ /* 0x000fec0003800000 */
[----:B------:R-:W-:Y:S01]  /*0910*/  UCGABAR_WAIT ;  /* 0x0000000000007dc7 */ /* 0x000fe20008000000 */
[----:B------:R-:W-:Y:S01]  /*0920*/  CCTL.IVALL ;  /* 0x00000000ff00798f */ /* 0x000fe20002000000 */
[----:B------:R-:W-:Y:S05]  /*0930*/  BRA `(.L_x_6) ;  /* 0x0000000000047947 */ /* 0x000fea0003800000 */
.L_x_5:
[----:B------:R-:W-:Y:S06]  /*0940*/  BAR.SYNC.DEFER_BLOCKING 0x0 ;  /* 0x0000000000007b1d */ /* 0x000fec0000010000 */
.L_x_6:
[----:B------:R-:W-:Y:S05]  /*0950*/  @!P3 BRA `(.L_x_7) ;  /* 0x0000003c009cb947 */ /* 0x000fea0003800000 */
[----:B------:R-:W-:-:S13]  /*0960*/  ISETP.GT.U32.AND P0, PT, R6, 0x1, PT ;  /* 0x000000010600780c */ /* 0x000fda0003f04070 */
[----:B0-----:R-:W-:Y:S05]  /*0970*/  @P0 EXIT ;  /* 0x000000000000094d */ /* 0x001fea0003800000 */
[----:B------:R-:W-:Y:S01]  /*0980*/  ULDC.64 UR4, c[0x0][0x650] ;  /* 0x0001940000047ab9 */ /* 0x000fe20000000a00 */
[----:B------:R-:W-:Y:S01]  /*0990*/  PRMT R0, RZ, 0x7610, R0 ;  /* 0x00007610ff007816 */ /* 0x000fe20000000000 */
[----:B------:R-:W-:Y:S01]  /*09a0*/  IMAD.MOV.U32 R60, RZ, RZ, -0x1 ;  /* 0xffffffffff3c7424 */ /* 0x000fe200078e00ff */
[----:B------:R-:W-:Y:S01]  /*09b0*/  ISETP.GE.U32.AND P0, PT, R16, UR4, PT ;  /* 0x0000000410007c0c */ /* 0x000fe2000bf06070 */
[----:B------:R-:W-:Y:S02]  /*09c0*/  IMAD.MOV.U32 R61, RZ, RZ, -0x1 ;  /* 0xffffffffff3d7424 */ /* 0x000fe400078e00ff */
[----:B------:R-:W-:Y:S01]  /*09d0*/  IMAD.MOV.U32 R59, RZ, RZ, -0x1 ;  /* 0xffffffffff3b7424 */ /* 0x000fe200078e00ff */
[----:B------:R-:W-:-:S13]  /*09e0*/  ISETP.GE.U32.AND.EX P0, PT, R17, UR5, PT, P0 ;  /* 0x0000000511007c0c */ /* 0x000fda000bf06100 */
[----:B------:R-:W-:Y:S05]  /*09f0*/  @P0 BRA `(.L_x_8) ;  /* 0x0000000400280947 */ /* 0x000fea0003800000 */
[----:B------:R-:W0:Y:S01]  /*0a00*/  LDC.64 R20, c[0x0][0x628] ;  /* 0x00018a00ff147b82 */ /* 0x000e220000000a00 */
[----:B------:R-:W-:Y:S02]  /*0a10*/  IMAD.MOV.U32 R8, RZ, RZ, R16 ;  /* 0x000000ffff087224 */ /* 0x000fe400078e0010 */
[----:B------:R-:W-:-:S05]  /*0a20*/  IMAD.MOV.U32 R9, RZ, RZ, R17 ;  /* 0x000000ffff097224 */ /* 0x000fca00078e0011 */
[----:B------:R-:W1:Y:S08]  /*0a30*/  LDC R0, c[0x0][0x630] ;  /* 0x00018c00ff007b82 */ /* 0x000e700000000800 */
[----:B------:R-:W2:Y:S01]  /*0a40*/  LDC.64 R26, c[0x0][0x620] ;  /* 0x00018800ff1a7b82 */ /* 0x000ea20000000a00 */
[----:B0-----:R-:W-:-:S04]  /*0a50*/  ISETP.NE.U32.AND P0, PT, R20, RZ, PT ;  /* 0x000000ff1400720c */ /* 0x001fc80003f05070 */
[----:B------:R-:W-:-:S13]  /*0a60*/  ISETP.NE.AND.EX P0, PT, R21, RZ, PT, P0 ;  /* 0x000000ff1500720c */ /* 0x000fda0003f05300 */
[----:B-12---:R-:W-:Y:S05]  /*0a70*/  @!P0 BRA `(.L_x_9) ;  /* 0x0000000000288947 */ /* 0x006fea0003800000 */
[----:B------:R-:W0:Y:S02]  /*0a80*/  LDC R13, c[0x0][0x634] ;  /* 0x00018d00ff0d7b82 */ /* 0x000e240000000800 */
[----:B0-----:R-:W-:-:S05]  /*0a90*/  IADD3 R13, P0, R16, R13, RZ ;  /* 0x0000000d100d7210 */ /* 0x001fca0007f1e0ff */
[----:B------:R-:W-:-:S04]  /*0aa0*/  IMAD.X R15, RZ, RZ, R17, P0 ;  /* 0x000000ffff0f7224 */ /* 0x000fc800000e0611 */
[----:B------:R-:W-:-:S04]  /*0ab0*/  IMAD.WIDE.U32 R8, R15, R20, RZ ;  /* 0x000000140f087225 */ /* 0x000fc800078e00ff */
[----:B------:R-:W-:-:S04]  /*0ac0*/  IMAD.WIDE.U32 R10, P0, R13, R21, R8 ;  /* 0x000000150d0a7225 */ /* 0x000fc80007800008 */
[----:B------:R-:W-:-:S04]  /*0ad0*/  IMAD.WIDE.U32 R8, R13, R20, RZ ;  /* 0x000000140d087225 */ /* 0x000fc800078e00ff */
[----:B------:R-:W-:Y:S01]  /*0ae0*/  IMAD.X R13, RZ, RZ, RZ, P0 ;  /* 0x000000ffff0d7224 */ /* 0x000fe200000e06ff */
[----:B------:R-:W-:Y:S01]  /*0af0*/  IADD3 RZ, P0, R9, R10, RZ ;  /* 0x0000000a09ff7210 */ /* 0x000fe20007f1e0ff */
[----:B------:R-:W-:-:S04]  /*0b00*/  IMAD.MOV.U32 R12, RZ, RZ, R11 ;  /* 0x000000ffff0c7224 */ /* 0x000fc800078e000b */
[----:B------:R-:W-:-:S08]  /*0b10*/  IMAD.WIDE.U32.X R8, R15, R21, R12, P0 ;  /* 0x000000150f087225 */ /* 0x000fd000000e040c */
.L_x_9:
[----:B------:R-:W0:Y:S01]  /*0b20*/  LDC.64 R20, c[0x0][0x640] ;  /* 0x00019000ff147b82 */ /* 0x000e220000000a00 */
[--C-:B------:R-:W-:Y:S01]  /*0b30*/  SHF.R.U64 R59, R8, R0, R9.reuse ;  /* 0x00000000083b7219 */ /* 0x100fe20000001209 */
[----:B------:R-:W-:Y:S01]  /*0b40*/  IMAD R28, R7, R24, R4 ;  /* 0x00000018071c7224 */ /* 0x000fe200078e0204 */
[----:B------:R-:W-:Y:S01]  /*0b50*/  SHF.R.U32.HI R0, RZ, R0, R9 ;  /* 0x00000000ff007219 */ /* 0x000fe20000011609 */
[----:B------:R-:W-:Y:S01]  /*0b60*/  IMAD.MOV.U32 R25, RZ, RZ, 0x1 ;  /* 0x00000001ff197424 */ /* 0x000fe200078e00ff */
[----:B------:R-:W-:-:S03]  /*0b70*/  IADD3 R5, P0, RZ, -R59, RZ ;  /* 0x8000003bff057210 */ /* 0x000fc60007f1e0ff */
[----:B------:R-:W1:Y:S02]  /*0b80*/  LDC R6, c[0x0][0x618] ;  /* 0x00018600ff067b82 */ /* 0x000e640000000800 */
[----:B------:R-:W-:-:S04]  /*0b90*/  IMAD.X R9, RZ, RZ, ~R0, P0 ;  /* 0x000000ffff097224 */ /* 0x000fc800000e0e00 */
[-C--:B------:R-:W-:Y:S02]  /*0ba0*/  IMAD R0, R9, R26.reuse, RZ ;  /* 0x0000001a09007224 */ /* 0x080fe400078e02ff */
[----:B------:R-:W2:Y:S01]  /*0bb0*/  LDC R11, c[0x0][0x608] ;  /* 0x00018200ff0b7b82 */ /* 0x000ea20000000800 */
[----:B------:R-:W-:-:S04]  /*0bc0*/  IMAD.WIDE.U32 R8, R5, R26, R16 ;  /* 0x0000001a05087225 */ /* 0x000fc800078e0010 */
[----:B------:R-:W-:-:S03]  /*0bd0*/  IMAD R5, R5, R27, R0 ;  /* 0x0000001b05057224 */ /* 0x000fc600078e0200 */
[----:B------:R-:W3:Y:S01]  /*0be0*/  LDC R12, c[0x0][0x658] ;  /* 0x00019600ff0c7b82 */ /* 0x000ee20000000800 */
[----:B0-----:R-:W-:Y:S01]  /*0bf0*/  ISETP.NE.U32.AND P0, PT, R20, RZ, PT ;  /* 0x000000ff1400720c */ /* 0x001fe20003f05070 */
[----:B------:R-:W-:Y:S02]  /*0c00*/  IMAD.IADD R5, R9, 0x1, R5 ;  /* 0x0000000109057824 */ /* 0x000fe400078e0205 */
[----:B------:R-:W-:Y:S01]  /*0c10*/  IMAD.MOV.U32 R9, RZ, RZ, -0x1 ;  /* 0xffffffffff097424 */ /* 0x000fe200078e00ff */
[----:B------:R-:W-:-:S03]  /*0c20*/  ISETP.NE.AND.EX P0, PT, R21, RZ, PT, P0 ;  /* 0x000000ff1500720c */ /* 0x000fc60003f05300 */
[----:B------:R-:W0:Y:S01]  /*0c30*/  LDC R15, c[0x0][0x600] ;  /* 0x00018000ff0f7b82 */ /* 0x000e220000000800 */
[-CC-:B-1----:R-:W-:Y:S02]  /*0c40*/  SHF.R.U64 R13, R8, R6.reuse, R5.reuse ;  /* 0x00000006080d7219 */ /* 0x182fe40000001205 */
[----:B------:R-:W-:-:S05]  /*0c50*/  SHF.R.U32.HI R0, RZ, R6, R5 ;  /* 0x00000006ff007219 */ /* 0x000fca0000011605 */
[----:B------:R-:W1:Y:S01]  /*0c60*/  LDC R14, c[0x0][0x648] ;  /* 0x00019200ff0e7b82 */ /* 0x000e620000000800 */
[-CC-:B--2---:R-:W-:Y:S02]  /*0c70*/  SHF.R.U64 R29, R13, R11.reuse, R0.reuse ;  /* 0x0000000b0d1d7219 */ /* 0x184fe40000001200 */
[----:B------:R-:W-:-:S05]  /*0c80*/  SHF.R.U32.HI R5, RZ, R11, R0 ;  /* 0x0000000bff057219 */ /* 0x000fca0000011600 */
[----:B------:R-:W2:Y:S01]  /*0c90*/  LDC R26, c[0x0][0x638] ;  /* 0x00018e00ff1a7b82 */ /* 0x000ea20000000800 */
[-CC-:B---3--:R-:W-:Y:S02]  /*0ca0*/  SHF.R.U64 R24, R29, R12.reuse, R5.reuse ;  /* 0x0000000c1d187219 */ /* 0x188fe40000001205 */
[-C--:B------:R-:W-:Y:S02]  /*0cb0*/  SHF.L.U32 R0, R9, R12.reuse, RZ ;  /* 0x0000000c09007219 */ /* 0x080fe400000006ff */
[----:B------:R-:W-:Y:S01]  /*0cc0*/  SHF.R.U32.HI R5, RZ, R12, R5 ;  /* 0x0000000cff057219 */ /* 0x000fe20000011605 */
[----:B------:R-:W-:Y:S01]  /*0cd0*/  IMAD.MOV.U32 R4, RZ, RZ, R24 ;  /* 0x000000ffff047224 */ /* 0x000fe200078e0018 */
[----:B------:R-:W-:Y:S01]  /*0ce0*/  LOP3.LUT R10, RZ, R0, RZ, 0x33, !PT ;  /* 0x00000000ff0a7212 */ /* 0x000fe200078e33ff */
[----:B------:R-:W3:Y:S01]  /*0cf0*/  LDC R27, c[0x0][0x610] ;  /* 0x00018400ff1b7b82 */ /* 0x000ee20000000800 */
[----:B------:R-:W-:Y:S05]  /*0d00*/  @!P0 BRA `(.L_x_10) ;  /* 0x0000000000288947 */ /* 0x000fea0003800000 */
[----:B------:R-:W4:Y:S02]  /*0d10*/  LDC R9, c[0x0][0x64c] ;  /* 0x00019300ff097b82 */ /* 0x000f240000000800 */
[----:B----4-:R-:W-:-:S05]  /*0d20*/  IADD3 R9, P0, R24, R9, RZ ;  /* 0x0000000918097210 */ /* 0x010fca0007f1e0ff */
        /* <DEDUP_REMOVED lines=8> */
.L_x_10:
[----:B-1----:R-:W-:Y:S01]  /*0db0*/  SHF.R.U64 R4, R4, R14, R5 ;  /* 0x0000000e04047219 */ /* 0x002fe20000001205 */
[----:B0-----:R-:W-:Y:S01]  /*0dc0*/  VIADD R6, R15, 0xffffffff ;  /* 0xffffffff0f067836 */ /* 0x001fe20000000000 */
[----:B------:R-:W-:Y:S02]  /*0dd0*/  SHF.L.U32 R0, R25, R12, RZ ;  /* 0x0000000c19007219 */ /* 0x000fe400000006ff */
[----:B------:R-:W-:Y:S01]  /*0de0*/  LOP3.LUT R5, R29, R10, RZ, 0xc0, !PT ;  /* 0x0000000a1d057212 */ /* 0x000fe200078ec0ff */
[----:B------:R-:W-:Y:S01]  /*0df0*/  IMAD.MOV R7, RZ, RZ, -R4 ;  /* 0x000000ffff077224 */ /* 0x000fe200078e0a04 */
[----:B------:R-:W-:Y:S02]  /*0e00*/  SEL R3, R3, R28, !P1 ;  /* 0x0000001c03037207 */ /* 0x000fe40004800000 */
[----:B------:R-:W-:Y:S01]  /*0e10*/  LOP3.LUT R6, R13, R6, RZ, 0xc0, !PT ;  /* 0x000000060d067212 */ /* 0x000fe200078ec0ff */
[----:B------:R-:W-:Y:S02]  /*0e20*/  IMAD R4, R0, R4, R5 ;  /* 0x0000000400047224 */ /* 0x000fe400078e0205 */
[----:B--2---:R-:W-:-:S02]  /*0e30*/  IMAD R0, R7, R26, R24 ;  /* 0x0000001a07007224 */ /* 0x004fc400078e0218 */
[----:B---3--:R-:W-:Y:S02]  /*0e40*/  IMAD R3, R4, R27, R3 ;  /* 0x0000001b04037224 */ /* 0x008fe400078e0203 */
[----:B------:R-:W-:Y:S02]  /*0e50*/  IMAD R60, R0, R15, R6 ;  /* 0x0000000f003c7224 */ /* 0x000fe400078e0206 */
[----:B------:R-:W-:-:S03]  /*0e60*/  IMAD.MOV.U32 R4, RZ, RZ, 0x1 ;  /* 0x00000001ff047424 */ /* 0x000fc600078e00ff */
[----:B------:R-:W-:Y:S02]  /*0e70*/  SEL R61, R60, R3, !P1 ;  /* 0x000000033c3d7207 */ /* 0x000fe40004800000 */
[----:B------:R-:W-:Y:S02]  /*0e80*/  PRMT R0, R4, 0x7610, R0 ;  /* 0x0000761004007816 */ /* 0x000fe40000000000 */
[----:B------:R-:W-:-:S07]  /*0e90*/  SEL R60, R3, R60, !P1 ;  /* 0x0000003c033c7207 */ /* 0x000fce0004800000 */
.L_x_8:
[----:B------:R-:W-:-:S08]  /*0ea0*/  NOP ;  /* 0x0000000000007918 */ /* 0x000fd00000000000 */
[----:B------:R-:W0:Y:S02]  /*0eb0*/  USETMAXREG.TRY_ALLOC.CTAPOOL UP0, 0xe8 ;  /* 0x000000e8000079c8 */ /* 0x000e240008000600 */
[----:B0-----:R-:W-:-:S13]  /*0ec0*/  PLOP3.LUT P0, PT, PT, PT, UP0, 0x80, 0x0 ;  /* 0x000000000000781c */ /* 0x001fda0003f0f008 */
[----:B------:R-:W-:Y:S05]  /*0ed0*/  @!P0 BRA `(.L_x_8) ;  /* 0xfffffffc00f08947 */ /* 0x000fea000383ffff */
[----:B------:R-:W-:Y:S01]  /*0ee0*/  ULDC.64 UR4, c[0x0][0x598] ;  /* 0x0001660000047ab9 */ /* 0x000fe20000000a00 */
[----:B------:R-:W-:Y:S01]  /*0ef0*/  ULDC.64 UR36, c[0x0][0x208] ;  /* 0x0000820000247ab9 */ /* 0x000fe20000000a00 */
[----:B------:R-:W-:-:S04]  /*0f00*/  ISETP.NE.U32.AND P0, PT, RZ, UR4, PT ;  /* 0x00000004ff007c0c */ /* 0x000fc8000bf05070 */
[----:B------:R-:W-:-:S13]  /*0f10*/  ISETP.NE.AND.EX P0, PT, RZ, UR5, PT, P0 ;  /* 0x00000005ff007c0c */ /* 0x000fda000bf05300 */
[----:B------:R-:W-:Y:S05]  /*0f20*/  @!P0 BRA `(.L_x_11) ;  /* 0x00000000001c8947 */ /* 0x000fea0003800000 */
[----:B------:R-:W0:Y:S02]  /*0f30*/  LDC.64 R4, c[0x0][0x598] ;  /* 0x00016600ff047b82 */ /* 0x000e240000000a00 */
[----:B0-----:R-:W2:Y:S02]  /*0f40*/  LDG.E.64 R4, desc[UR36][R4.64] ;  /* 0x0000002404047981 */ /* 0x001ea4000c1e1b00 */
[----:B--2---:R-:W-:-:S04]  /*0f50*/  ISETP.NE.U32.AND P0, PT, R4, RZ, PT ;  /* 0x000000ff0400720c */ /* 0x004fc80003f05070 */
[----:B------:R-:W-:-:S13]  /*0f60*/  ISETP.NE.AND.EX P0, PT, R5, RZ, PT, P0 ;  /* 0x000000ff0500720c */ /* 0x000fda0003f05300 */
[----:B------:R-:W-:Y:S05]  /*0f70*/  @!P0 BRA `(.L_x_11) ;  /* 0x0000000000088947 */ /* 0x000fea0003800000 */
[----:B------:R0:W5:Y:S01]  /*0f80*/  LD.E R56, desc[UR36][R4.64] ;  /* 0x0000002404387980 */ /* 0x000162000c101900 */
[----:B------:R-:W-:Y:S05]  /*0f90*/  BRA `(.L_x_12) ;  /* 0x0000000000247947 */ /* 0x000fea0003800000 */
.L_x_11:
[----:B------:R-:W-:Y:S02]  /*0fa0*/  ULDC.64 UR4, c[0x0][0x588] ;  /* 0x0001620000047ab9 */ /* 0x000fe40000000a00 */
[----:B------:R-:W-:-:S04]  /*0fb0*/  ISETP.NE.U32.AND P0, PT, RZ, UR4, PT ;  /* 0x00000004ff007c0c */ /* 0x000fc8000bf05070 */
[----:B------:R-:W-:-:S13]  /*0fc0*/  ISETP.NE.AND.EX P0, PT, RZ, UR5, PT, P0 ;  /* 0x00000005ff007c0c */ /* 0x000fda000bf05300 */
[----:B------:R-:W-:Y:S05]  /*0fd0*/  @!P0 BRA `(.L_x_13) ;  /* 0x00000000000c8947 */ /* 0x000fea0003800000 */
[----:B------:R-:W0:Y:S02]  /*0fe0*/  LDC.64 R56, c[0x0][0x588] ;  /* 0x00016200ff387b82 */ /* 0x000e240000000a00 */
[----:B0-----:R1:W5:Y:S01]  /*0ff0*/  LDG.E R56, desc[UR36][R56.64] ;  /* 0x0000002438387981 */ /* 0x001362000c1e1900 */
[----:B------:R-:W-:Y:S05]  /*1000*/  BRA `(.L_x_12) ;  /* 0x0000000000087947 */ /* 0x000fea0003800000 */
.L_x_13:
[----:B------:R-:W-:Y:S02]  /*1010*/  ULDC UR4, c[0x0][0x580] ;  /* 0x0001600000047ab9 */ /* 0x000fe40000000800 */
[----:B------:R-:W-:-:S07]  /*1020*/  IMAD.U32 R56, RZ, RZ, UR4 ;  /* 0x00000004ff387e24 */ /* 0x000fce000f8e00ff */
.L_x_12:
[----:B------:R-:W-:Y:S02]  /*1030*/  ULDC.64 UR4, c[0x0][0x5a0] ;  /* 0x0001680000047ab9 */ /* 0x000fe40000000a00 */
[----:B------:R-:W-:-:S04]  /*1040*/  ISETP.NE.U32.AND P0, PT, RZ, UR4, PT ;  /* 0x00000004ff007c0c */ /* 0x000fc8000bf05070 */
[----:B------:R-:W-:-:S13]  /*1050*/  ISETP.NE.AND.EX P0, PT, RZ, UR5, PT, P0 ;  /* 0x00000005ff007c0c */ /* 0x000fda000bf05300 */
[----:B------:R-:W-:Y:S05]  /*1060*/  @!P0 BRA `(.L_x_14) ;  /* 0x00000000001c8947 */ /* 0x000fea0003800000 */
[----:B0-----:R-:W0:Y:S02]  /*1070*/  LDC.64 R4, c[0x0][0x5a0] ;  /* 0x00016800ff047b82 */ /* 0x001e240000000a00 */
[----:B0-----:R-:W2:Y:S02]  /*1080*/  LDG.E.64 R4, desc[UR36][R4.64] ;  /* 0x0000002404047981 */ /* 0x001ea4000c1e1b00 */
[----:B--2---:R-:W-:-:S04]  /*1090*/  ISETP.NE.U32.AND P0, PT, R4, RZ, PT ;  /* 0x000000ff0400720c */ /* 0x004fc80003f05070 */
[----:B------:R-:W-:-:S13]  /*10a0*/  ISETP.NE.AND.EX P0, PT, R5, RZ, PT, P0 ;  /* 0x000000ff0500720c */ /* 0x000fda0003f05300 */
[----:B------:R-:W-:Y:S05]  /*10b0*/  @!P0 BRA `(.L_x_14) ;  /* 0x0000000000088947 */ /* 0x000fea0003800000 */
[----:B-1----:R0:W5:Y:S01]  /*10c0*/  LD.E R57, desc[UR36][R4.64] ;  /* 0x0000002404397980 */ /* 0x002162000c101900 */
[----:B------:R-:W-:Y:S05]  /*10d0*/  BRA `(.L_x_15) ;  /* 0x0000000000247947 */ /* 0x000fea0003800000 */
.L_x_14:
[----:B------:R-:W-:Y:S02]  /*10e0*/  ULDC.64 UR4, c[0x0][0x590] ;  /* 0x0001640000047ab9 */ /* 0x000fe40000000a00 */
[----:B------:R-:W-:-:S04]  /*10f0*/  ISETP.NE.U32.AND P0, PT, RZ, UR4, PT ;  /* 0x00000004ff007c0c */ /* 0x000fc8000bf05070 */
[----:B------:R-:W-:-:S13]  /*1100*/  ISETP.NE.AND.EX P0, PT, RZ, UR5, PT, P0 ;  /* 0x00000005ff007c0c */ /* 0x000fda000bf05300 */
[----:B------:R-:W-:Y:S05]  /*1110*/  @!P0 BRA `(.L_x_16) ;  /* 0x00000000000c8947 */ /* 0x000fea0003800000 */
[----:B0-----:R-:W1:Y:S02]  /*1120*/  LDC.64 R4, c[0x0][0x590] ;  /* 0x00016400ff047b82 */ /* 0x001e640000000a00 */
[----:B-1----:R1:W5:Y:S01]  /*1130*/  LDG.E R57, desc[UR36][R4.64] ;  /* 0x0000002404397981 */ /* 0x002362000c1e1900 */
[----:B------:R-:W-:Y:S05]  /*1140*/  BRA `(.L_x_15) ;  /* 0x0000000000087947 */ /* 0x000fea0003800000 */
.L_x_16:
[----:B------:R-:W-:Y:S02]  /*1150*/  ULDC UR4, c[0x0][0x584] ;  /* 0x0001610000047ab9 */ /* 0x000fe40000000800 */
[----:B-1----:R-:W-:-:S07]  /*1160*/  IMAD.U32 R57, RZ, RZ, UR4 ;  /* 0x00000004ff397e24 */ /* 0x002fce000f8e00ff */
.L_x_15:
[----:B------:R-:W-:-:S13]  /*1170*/  LOP3.LUT P0, RZ, R0, 0xff, RZ, 0xc0, !PT ;  /* 0x000000ff00ff7812 */ /* 0x000fda000780c0ff */
[----:B------:R-:W-:Y:S05]  /*1180*/  @!P0 EXIT ;  /* 0x000000000000894d */ /* 0x000fea0003800000 */
[----:B------:R-:W-:Y:S01]  /*1190*/  ULDC UR4, c[0x0][0x28c] ;  /* 0x0000a30000047ab9 */ /* 0x000fe20000000800 */
[----:B------:R-:W-:Y:S01]  /*11a0*/  LOP3.LUT R58, R19, 0x1, RZ, 0xfc, !PT ;  /* 0x00000001133a7812 */ /* 0x000fe200078efcff */
[----:B------:R-:W-:Y:S01]  /*11b0*/  UIADD3 UR4, UR4, 0x1f, URZ ;  /* 0x0000001f04047890 */ /* 0x000fe2000fffe03f */
[----:B------:R-:W-:Y:S01]  /*11c0*/  UMOV UR38, URZ ;  /* 0x0000003f00267c82 */ /* 0x000fe20008000000 */
[----:B------:R-:W-:Y:S02]  /*11d0*/  UMOV UR39, URZ ;  /* 0x0000003f00277c82 */ /* 0x000fe40008000000 */
[----:B------:R-:W-:-:S04]  /*11e0*/  USHF.R.S32.HI UR5, URZ, 0x1f, UR4 ;  /* 0x0000001f3f057899 */ /* 0x000fc80008011404 */
[----:B------:R-:W-:-:S04]  /*11f0*/  ULEA.HI UR5, UR5, UR4, URZ, 0x5 ;  /* 0x0000000405057291 */ /* 0x000fc8000f8f283f */
[----:B------:R-:W-:-:S12]  /*1200*/  USHF.R.S32.HI UR40, URZ, 0x5, UR5 ;  /* 0x000000053f287899 */ /* 0x000fd80008011405 */
.L_x_100:
[----:B------:R-:W-:Y:S01]  /*1210*/  LOP3.LUT R0, R18, 0x80, RZ, 0xc0, !PT ;  /* 0x0000008012007812 */ /* 0x000fe200078ec0ff */
[----:B--2---:R-:W2:Y:S01]  /*1220*/  S2UR UR7, SR_CgaCtaId ;  /* 0x00000000000779c3 */ /* 0x004ea20000008800 */
[----:B------:R-:W-:Y:S02]  /*1230*/  UMOV UR6, 0x400 ;  /* 0x0000040000067882 */ /* 0x000fe40000000000 */
[----:B------:R-:W-:-:S06]  /*1240*/  SHF.R.U32.HI R0, RZ, 0x7, R0 ;  /* 0x00000007ff007819 */ /* 0x000fcc0000011600 */
[----:B---3--:R-:W3:Y:S01]  /*1250*/  SHFL.IDX PT, R0, R0, RZ, 0x1f ;  /* 0x00001fff00007589 */ /* 0x008ee200000e0000 */
[----:B--2---:R-:W-:Y:S01]  /*1260*/  ULEA UR6, UR7, UR6, 0x18 ;  /* 0x0000000607067291 */ /* 0x004fe2000f8ec03f */
[----:B---3--:R-:W-:-:S13]  /*1270*/  R2UR UR4, R0 ;  /* 0x00000000000472ca */ /* 0x008fda00000e0000 */
[----:B------:R-:W-:-:S04]  /*1280*/  ULEA.HI UR5, UR4, UR4, URZ, 0x1 ;  /* 0x0000000404057291 */ /* 0x000fc8000f8f083f */
[----:B------:R-:W-:-:S04]  /*1290*/  ULOP3.LUT UR5, UR5, 0xffffe, URZ, 0xc0, !UPT ;  /* 0x000ffffe05057892 */ /* 0x000fc8000f8ec03f */
[----:B------:R-:W-:-:S03]  /*12a0*/  UIADD3 UR5, UR4, -UR5, URZ ;  /* 0x8000000504057290 */ /* 0x000fc6000fffe03f */
[----:B------:R-:W-:Y:S01]  /*12b0*/  ULDC UR4, c[0x0][0x28c] ;  /* 0x0000a30000047ab9 */ /* 0x000fe20000000800 */
[----:B------:R-:W-:Y:S01]  /*12c0*/  ULEA UR5, UR5, UR6, 0xc ;  /* 0x0000000605057291 */ /* 0x000fe2000f8e603f */
[----:B------:R-:W-:-:S03]  /*12d0*/  ISETP.LT.AND P0, PT, RZ, UR4, PT ;  /* 0x00000004ff007c0c */ /* 0x000fc6000bf01270 */
[----:B------:R-:W-:-:S04]  /*12e0*/  UIADD3 UR5, UR5, 0x100, URZ ;  /* 0x0000010005057890 */ /* 0x000fc8000fffe03f */
[----:B------:R-:W-:-:S04]  /*12f0*/  USHF.R.U32.HI UR5, URZ, 0x4, UR5 ;  /* 0x000000043f057899 */ /* 0x000fc80008011605 */
[----:B------:R-:W-:Y:S02]  /*1300*/  ULOP3.LUT UR41, UR5, 0x3fff, URZ, 0xc0, !UPT ;  /* 0x00003fff05297892 */ /* 0x000fe4000f8ec03f */
[----:B-1--45:R-:W-:Y:S10]  /*1310*/  @P0 BRA `(.L_x_17) ;  /* 0x0000000000400947 */ /* 0x032ff40003800000 */
[----:B------:R-:W-:Y:S01]  /*1320*/  MOV R0, 0x0 ;  /* 0x0000000000007802 */ /* 0x000fe20000000f00 */
[----:B------:R-:W-:Y:S01]  /*1330*/  ULDC.64 UR4, c[0x4][0x68] ;  /* 0x01001a0000047ab9 */ /* 0x000fe20000000a00 */
[----:B------:R-:W-:Y:S01]  /*1340*/  ULDC.64 UR6, c[0x4][0x8] ;  /* 0x0100020000067ab9 */ /* 0x000fe20000000a00 */
[----:B01----:R-:W-:Y:S01]  /*1350*/  IMAD.U32 R4, RZ, RZ, UR4 ;  /* 0x00000004ff047e24 */ /* 0x003fe2000f8e00ff */
[----:B------:R0:W1:Y:S01]  /*1360*/  LDC.64 R14, c[0x4][R0] ;  /* 0x01000000000e7b82 */ /* 0x0000620000000a00 */
[----:B------:R-:W-:Y:S01]  /*1370*/  IMAD.U32 R5, RZ, RZ, UR5 ;  /* 0x00000005ff057e24 */ /* 0x000fe2000f8e00ff */
[----:B------:R-:W-:Y:S01]  /*1380*/  ULDC.64 UR4, c[0x4][0x70] ;  /* 0x01001c0000047ab9 */ /* 0x000fe20000000a00 */
[----:B------:R-:W-:Y:S02]  /*1390*/  IMAD.U32 R10, RZ, RZ, UR6 ;  /* 0x00000006ff0a7e24 */ /* 0x000fe4000f8e00ff */
[----:B------:R-:W-:Y:S02]  /*13a0*/  IMAD.U32 R6, RZ, RZ, UR4 ;  /* 0x00000004ff067e24 */ /* 0x000fe4000f8e00ff */
[----:B------:R-:W-:-:S02]  /*13b0*/  IMAD.U32 R7, RZ, RZ, UR5 ;  /* 0x00000005ff077e24 */ /* 0x000fc4000f8e00ff */
[----:B------:R-:W-:Y:S02]  /*13c0*/  IMAD.U32 R11, RZ, RZ, UR7 ;  /* 0x00000007ff0b7e24 */ /* 0x000fe4000f8e00ff */
[----:B------:R-:W-:Y:S02]  /*13d0*/  IMAD.MOV.U32 R8, RZ, RZ, 0x1e1 ;  /* 0x000001e1ff087424 */ /* 0x000fe400078e00ff */
[----:B------:R-:W-:Y:S02]  /*13e0*/  IMAD.MOV.U32 R12, RZ, RZ, 0x1 ;  /* 0x00000001ff0c7424 */ /* 0x000fe400078e00ff */
[----:B0-----:R-:W-:-:S07]  /*13f0*/  IMAD.MOV.U32 R13, RZ, RZ, RZ ;  /* 0x000000ffff0d7224 */ /* 0x001fce00078e00ff */
[----:B------:R-:W-:-:S07]  /*1400*/  LEPC R20, `(.L_x_17) ;  /* 0x000000001014794e */ /* 0x000fce0000000000 */
[----:B-1---5:R-:W-:Y:S05]  /*1410*/  CALL.ABS.NOINC R14 ;  /* 0x000000000e007343 */ /* 0x022fea0003c00000 */
.L_x_17:
[----:B------:R-:W-:-:S13]  /*1420*/  ISETP.NE.AND P0, PT, R58, 0x3, PT ;  /* 0x000000033a00780c */ /* 0x000fda0003f05270 */
[----:B------:R-:W-:Y:S05]  /*1430*/  @!P0 BRA `(.L_x_18) ;  /* 0x0000000000048947 */ /* 0x000fea0003800000 */
[----:B------:R-:W-:Y:S01]  /*1440*/  BPT.TRAP 0x1 ;  /* 0x000000040000795c */ /* 0x000fe20000300000 */
.L_x_18:
[----:B------:R-:W2:Y:S01]  /*1450*/  S2UR UR5, SR_CgaCtaId ;  /* 0x00000000000579c3 */ /* 0x000ea20000008800 */
[----:B------:R-:W-:Y:S01]  /*1460*/  UMOV UR4, 0x400 ;  /* 0x0000040000047882 */ /* 0x000fe20000000000 */
[----:B------:R-:W-:Y:S02]  /*1470*/  IMAD.U32 R0, RZ, RZ, UR38 ;  /* 0x00000026ff007e24 */ /* 0x000fe4000f8e00ff */
[----:B------:R-:W-:-:S03]  /*1480*/  IMAD.U32 R3, RZ, RZ, UR39 ;  /* 0x00000027ff037e24 */ /* 0x000fc6000f8e00ff */
[----:B------:R-:W-:Y:S01]  /*1490*/  SHF.L.U32 R0, R0, 0x1f, RZ ;  /* 0x0000001f00007819 */ /* 0x000fe200000006ff */
[----:B--2---:R-:W-:-:S06]  /*14a0*/  ULEA UR4, UR5, UR4, 0x18 ;  /* 0x0000000405047291 */ /* 0x004fcc000f8ec03f */
[----:B------:R-:W-:-:S04]  /*14b0*/  IMAD.U32 R6, RZ, RZ, UR4 ;  /* 0x00000004ff067e24 */ /* 0x000fc8000f8e00ff */
[----:B------:R-:W-:-:S04]  /*14c0*/  IMAD R3, R3, 0x8, R6 ;  /* 0x0000000803037824 */ /* 0x000fc800078e0206 */
[----:B------:R2:W3:Y:S01]  /*14d0*/  SYNCS.PHASECHK.TRANS64.TRYWAIT P1, [R3+URZ], R0 ;  /* 0x00000000030075a7 */ /* 0x0004e2000802017f */
[----:B------:R-:W-:Y:S05]  /*14e0*/  @!P0 BRA `(.L_x_19) ;  /* 0x0000000000048947 */ /* 0x000fea0003800000 */
[----:B------:R-:W-:Y:S01]  /*14f0*/  BPT.TRAP 0x1 ;  /* 0x000000040000795c */ /* 0x000fe20000300000 */
.L_x_19:
[----:B---3--:R-:W-:Y:S05]  /*1500*/  @P1 BRA `(.L_x_20) ;  /* 0x0000000000081947 */ /* 0x008fea0003800000 */
[----:B------:R-:W3:Y:S02]  /*1510*/  SYNCS.PHASECHK.TRANS64.TRYWAIT P1, [R3+URZ], R0 ;  /* 0x00000000030075a7 */ /* 0x000ee4000802017f */
[----:B---3--:R-:W-:Y:S05]  /*1520*/  @!P1 BRA `(.L_x_21) ;  /* 0x0000004800389947 */ /* 0x008fea0003800000 */
.L_x_20:
[----:B------:R-:W-:-:S04]  /*1530*/  UISETP.LT.AND UP0, UPT, UR40, 0x1, UPT ;  /* 0x000000012800788c */ /* 0x000fc8000bf01270 */
[----:B------:R-:W-:-:S06]  /*1540*/  USEL UR4, UR40, 0x1, UP0 ;  /* 0x0000000128047887 */ /* 0x000fcc0008000000 */
[----:B--23--:R-:W-:Y:S01]  /*1550*/  IMAD.U32 R0, RZ, RZ, UR4 ;  /* 0x00000004ff007e24 */ /* 0x00cfe2000f8e00ff */
[----:B------:R-:W-:Y:S05]  /*1560*/  WARPSYNC.ALL ;  /* 0x0000000000007948 */ /* 0x000fea0003800000 */
[----:B------:R-:W-:-:S04]  /*1570*/  IADD3 R0, -R0, UR40, RZ ;  /* 0x0000002800007c10 */ /* 0x000fc8000fffe1ff */
[----:B------:R-:W-:Y:S02]  /*1580*/  ISETP.GE.AND P1, PT, R0, 0x1, PT ;  /* 0x000000010000780c */ /* 0x000fe40003f26270 */
[----:B------:R-:W-:Y:S01]  /*1590*/  R2UR UR4, R6 ;  /* 0x00000000060472ca */ /* 0x000fe200000e0000 */
[----:B------:R-:W-:Y:S01]  /*15a0*/  ULOP3.LUT UR41, UR41, 0x10000, URZ, 0xfc, !UPT ;  /* 0x0001000029297892 */ /* 0x000fe2000f8efc3f */
[----:B------:R-:W-:Y:S01]  /*15b0*/  WARPGROUP.ARRIVE ;  /* 0x00000000000079c5 */ /* 0x000fe20000000000 */
[----:B------:R-:W-:Y:S01]  /*15c0*/  UMOV UR5, 0x80000020 ;  /* 0x8000002000057882 */ /* 0x000fe20000000000 */
[----:B------:R-:W-:-:S09]  /*15d0*/  UMOV UR7, 0x80000020 ;  /* 0x8000002000077882 */ /* 0x000fd20000000000 */
[----:B------:R-:W-:-:S04]  /*15e0*/  UIADD3 UR4, UR4, 0xa100, URZ ;  /* 0x0000a10004047890 */ /* 0x000fc8000fffe03f */
[----:B------:R-:W-:-:S04]  /*15f0*/  USHF.R.U32.HI UR4, URZ, 0x4, UR4 ;  /* 0x000000043f047899 */ /* 0x000fc80008011604 */
[----:B------:R-:W-:-:S04]  /*1600*/  ULOP3.LUT UR4, UR4, 0x3fff, URZ, 0xc0, !UPT ;  /* 0x00003fff04047892 */ /* 0x000fc8000f8ec03f */
[----:B------:R-:W-:Y:S02]  /*1610*/  ULOP3.LUT UR9, UR4, 0x10000, URZ, 0xfc, !UPT ;  /* 0x0001000004097892 */ /* 0x000fe4000f8efc3f */
[----:B------:R-:W-:Y:S02]  /*1620*/  ULEA UR4, UR39, UR41, 0x9 ;  /* 0x0000002927047291 */ /* 0x000fe4000f8e483f */
[----:B------:R-:W-:-:S09]  /*1630*/  ULEA UR6, UR39, UR9, 0x8 ;  /* 0x0000000927067291 */ /* 0x000fd2000f8e403f */
[----:B------:R-:W-:Y:S01]  /*1640*/  HGMMA.64x64x16.F32 R24, gdesc[UR4], RZ, !UPT, gsb0 ;  /* 0x00e00000041879f0 */ /* 0x000fe2000c0008ff */
[----:B------:R-:W-:Y:S02]  /*1650*/  UIADD3 UR4, UR4, 0x2, URZ ;  /* 0x0000000204047890 */ /* 0x000fe4000fffe03f */
[----:B------:R-:W-:Y:S01]  /*1660*/  UIADD3 UR6, UR6, 0x2, URZ ;  /* 0x0000000206067890 */ /* 0x000fe2000fffe03f */
[----:B------:R-:W-:Y:S01]  /*1670*/  UMOV UR5, 0x80000020 ;  /* 0x8000002000057882 */ /* 0x000fe20000000000 */
[----:B------:R-:W-:Y:S01]  /*1680*/  UMOV UR7, 0x80000020 ;  /* 0x8000002000077882 */ /* 0x000fe20000000000 */
[----:B------:R-:W-:Y:S02]  /*1690*/  WARPGROUP.DEPBAR.LE gsb0, 0x0 ;  /* 0x00008000000079c5 */ /* 0x000fe40000010000 */
[----:B------:R-:W-:-:S06]  /*16a0*/  WARPGROUP.ARRIVE ;  /* 0x00000000000079c5 */ /* 0x000fcc0000000000 */
[----:B------:R-:W-:Y:S03]  /*16b0*/  HGMMA.64x64x16.F32 R24, gdesc[UR4], R24, gsb0 ;  /* 0x00e00000041879f0 */ /* 0x000fe60008000818 */
[----:B------:R-:W-:Y:S02]  /*16c0*/  WARPGROUP.DEPBAR.LE gsb0, 0x0 ;  /* 0x00008000000079c5 */ /* 0x000fe40000010000 */
[----:B------:R-:W-:Y:S05]  /*16d0*/  @!P1 BRA `(.L_x_22) ;  /* 0x0000000000e49947 */ /* 0x000fea0003800000 */
[----:B------:R-:W-:Y:S02]  /*16e0*/  UIADD3 UR4, UR39, 0x1, URZ ;  /* 0x0000000127047890 */ /* 0x000fe4000fffe03f */
[----:B------:R-:W-:Y:S02]  /*16f0*/  IMAD.U32 R3, RZ, RZ, UR39 ;  /* 0x00000027ff037e24 */ /* 0x000fe4000f8e00ff */
[----:B------:R-:W-:-:S04]  /*1700*/  UISETP.NE.AND UP0, UPT, UR4, 0x5, UPT ;  /* 0x000000050400788c */ /* 0x000fc8000bf05270 */
[----:B------:R-:W-:Y:S02]  /*1710*/  USEL UR5, URZ, 0x1, UP0 ;  /* 0x000000013f057887 */ /* 0x000fe40008000000 */
[----:B------:R-:W-:Y:S02]  /*1720*/  USEL UR8, UR4, URZ, UP0 ;  /* 0x0000003f04087287 */ /* 0x000fe40008000000 */
[----:B------:R-:W-:-:S06]  /*1730*/  ULOP3.LUT UR5, UR38, UR5, URZ, 0x3c, !UPT ;  /* 0x0000000526057292 */ /* 0x000fcc000f8e3c3f */
[----:B------:R-:W-:-:S07]  /*1740*/  IMAD.U32 R7, RZ, RZ, UR5 ;  /* 0x00000005ff077e24 */ /* 0x000fce000f8e00ff */
.L_x_29:
[----:B------:R-:W-:Y:S05]  /*1750*/  @!P0 BRA `(.L_x_23) ;  /* 0x0000000000048947 */ /* 0x000fea0003800000 */
[----:B------:R-:W-:Y:S01]  /*1760*/  BPT.TRAP 0x1 ;  /* 0x000000040000795c */ /* 0x000fe20000300000 */
.L_x_23:
[----:B------:R-:W2:Y:S01]  /*1770*/  S2UR UR5, SR_CgaCtaId ;  /* 0x00000000000579c3 */ /* 0x000ea20000008800 */
[----:B------:R-:W-:Y:S01]  /*1780*/  UMOV UR4, 0x400 ;  /* 0x0000040000047882 */ /* 0x000fe20000000000 */
[----:B01----:R-:W-:Y:S01]  /*1790*/  IMAD.U32 R5, RZ, RZ, UR8 ;  /* 0x00000008ff057e24 */ /* 0x003fe2000f8e00ff */
[----:B------:R-:W-:Y:S01]  /*17a0*/  SHF.L.U32 R4, R7, 0x1f, RZ ;  /* 0x0000001f07047819 */ /* 0x000fe200000006ff */
[----:B--2---:R-:W-:-:S06]  /*17b0*/  ULEA UR4, UR5, UR4, 0x18 ;  /* 0x0000000405047291 */ /* 0x004fcc000f8ec03f */
[----:B------:R-:W-:-:S04]  /*17c0*/  IMAD.U32 R6, RZ, RZ, UR4 ;  /* 0x00000004ff067e24 */ /* 0x000fc8000f8e00ff */
[----:B------:R-:W-:-:S04]  /*17d0*/  IMAD R5, R5, 0x8, R6 ;  /* 0x0000000805057824 */ /* 0x000fc800078e0206 */
[----:B------:R0:W1:Y:S01]  /*17e0*/  SYNCS.PHASECHK.TRANS64.TRYWAIT P1, [R5+URZ], R4 ;  /* 0x00000004050075a7 */ /* 0x000062000802017f */
[----:B------:R-:W-:Y:S05]  /*17f0*/  @!P0 BRA `(.L_x_24) ;  /* 0x0000000000048947 */ /* 0x000fea0003800000 */
[----:B------:R-:W-:Y:S01]  /*1800*/  BPT.TRAP 0x1 ;  /* 0x000000040000795c */ /* 0x000fe20000300000 */
.L_x_24:
[----:B-1----:R-:W-:Y:S05]  /*1810*/  @P1 BRA `(.L_x_25) ;  /* 0x0000000000081947 */ /* 0x002fea0003800000 */
[----:B------:R-:W1:Y:S02]  /*1820*/  SYNCS.PHASECHK.TRANS64.TRYWAIT P1, [R5+URZ], R4 ;  /* 0x00000004050075a7 */ /* 0x000e64000802017f */
[----:B-1----:R-:W-:Y:S05]  /*1830*/  @!P1 BRA `(.L_x_26) ;  /* 0x0000004400889947 */ /* 0x002fea0003800000 */
.L_x_25:
[----:B------:R-:W-:Y:S01]  /*1840*/  ULEA UR4, UR8, UR41, 0x9 ;  /* 0x0000002908047291 */ /* 0x000fe2000f8e483f */
[----:B------:R-:W-:Y:S01]  /*1850*/  WARPGROUP.ARRIVE ;  /* 0x00000000000079c5 */ /* 0x000fe20000000000 */
[----:B------:R-:W-:Y:S01]  /*1860*/  ULEA UR6, UR8, UR9, 0x8 ;  /* 0x0000000908067291 */ /* 0x000fe2000f8e403f */
[----:B------:R-:W-:Y:S01]  /*1870*/  UMOV UR5, 0x80000020 ;  /* 0x8000002000057882 */ /* 0x000fe20000000000 */
[----:B------:R-:W-:-:S07]  /*1880*/  UMOV UR7, 0x80000020 ;  /* 0x8000002000077882 */ /* 0x000fce0000000000 */
[----:B------:R-:W-:Y:S01]  /*1890*/  HGMMA.64x64x16.F32 R24, gdesc[UR4], R24, gsb0 ;  /* 0x00e00000041879f0 */ /* 0x000fe20008000818 */
        /* <DEDUP_REMOVED lines=9> */
[----:B------:R-:W-:Y:S01]  /*1930*/  BPT.TRAP 0x1 ;  /* 0x000000040000795c */ /* 0x000fe20000300000 */
.L_x_27:
[----:B------:R-:W-:-:S13]  /*1940*/  ISETP.NE.AND P1, PT, R23, RZ, PT ;  /* 0x000000ff1700720c */ /* 0x000fda0003f25270 */
[----:B01----:R-:W-:-:S04]  /*1950*/  @P1 IMAD R4, R3, 0x8, R6 ;  /* 0x0000000803041824 */ /* 0x003fc800078e0206 */
[----:B------:R-:W-:-:S05]  /*1960*/  @P1 VIADD R5, R4, 0x28 ;  /* 0x0000002804051836 */ /* 0x000fca0000000000 */
[----:B------:R-:W-:-:S04]  /*1970*/  @P1 PRMT R5, R22, 0x654, R5 ;  /* 0x0000065416051816 */ /* 0x000fc80000000005 */
[----:B------:R0:W-:Y:S01]  /*1980*/  @P1 SYNCS.ARRIVE.TRANS64.RED.A1T0 RZ, [R5+URZ], RZ ;  /* 0x000000ff05ff19a7 */ /* 0x0001e2000810043f */
[----:B------:R-:W-:-:S13]  /*1990*/  ISETP.GT.U32.AND P1, PT, R19, 0x1, PT ;  /* 0x000000011300780c */ /* 0x000fda0003f24070 */
[----:B0-----:R-:W-:Y:S05]  /*19a0*/  @P1 BRA `(.L_x_28) ;  /* 0x0000000000041947 */ /* 0x001fea0003800000 */
[----:B------:R-:W-:Y:S01]  /*19b0*/  BPT.TRAP 0x1 ;  /* 0x000000040000795c */ /* 0x000fe20000300000 */
.L_x_28:
[----:B------:R-:W-:Y:S01]  /*19c0*/  UIADD3 UR8, UR8, 0x1, URZ ;  /* 0x0000000108087890 */ /* 0x000fe2000fffe03f */
[C---:B------:R-:W-:Y:S01]  /*19d0*/  ISETP.GT.AND P2, PT, R0.reuse, 0x1, PT ;  /* 0x000000010000780c */ /* 0x040fe20003f44270 */
[----:B------:R-:W-:Y:S02]  /*19e0*/  VIADD R3, R3, 0x1 ;  /* 0x0000000103037836 */ /* 0x000fe40000000000 */
[----:B------:R-:W-:Y:S01]  /*19f0*/  UISETP.NE.AND UP0, UPT, UR8, 0x5, UPT ;  /* 0x000000050800788c */ /* 0x000fe2000bf05270 */
[----:B------:R-:W-:Y:S02]  /*1a00*/  VIADD R0, R0, 0xffffffff ;  /* 0xffffffff00007836 */ /* 0x000fe40000000000 */
[C---:B------:R-:W-:Y:S01]  /*1a10*/  ISETP.NE.AND P1, PT, R3.reuse, 0x5, PT ;  /* 0x000000050300780c */ /* 0x040fe20003f25270 */
[----:B------:R-:W-:Y:S02]  /*1a20*/  USEL UR4, URZ, 0x1, UP0 ;  /* 0x000000013f047887 */ /* 0x000fe40008000000 */
[----:B------:R-:W-:Y:S01]  /*1a30*/  USEL UR8, UR8, URZ, UP0 ;  /* 0x0000003f08087287 */ /* 0x000fe20008000000 */
[----:B------:R-:W-:-:S03]  /*1a40*/  SEL R3, R3, RZ, P1 ;  /* 0x000000ff03037207 */ /* 0x000fc60000800000 */
[----:B------:R-:W-:Y:S01]  /*1a50*/  LOP3.LUT R7, R7, UR4, RZ, 0x3c, !PT ;  /* 0x0000000407077c12 */ /* 0x000fe2000f8e3cff */
[----:B------:R-:W-:Y:S07]  /*1a60*/  @P2 BRA `(.L_x_29) ;  /* 0xfffffffc00382947 */ /* 0x000fee000383ffff */
.L_x_22:
[----:B------:R-:W2:Y:S02]  /*1a70*/  LDC R0, c[0x0][0x28c] ;  /* 0x0000a300ff007b82 */ /* 0x000ea40000000800 */
[----:B--2---:R-:W-:-:S13]  /*1a80*/  ISETP.GE.AND P1, PT, R0, 0x1, PT ;  /* 0x000000010000780c */ /* 0x004fda0003f26270 */
[----:B------:R-:W-:Y:S05]  /*1a90*/  @!P1 BRA `(.L_x_30) ;  /* 0x0000000000509947 */ /* 0x000fea0003800000 */
[----:B------:R-:W-:Y:S05]  /*1aa0*/  @!P0 BRA `(.L_x_31) ;  /* 0x0000000000048947 */ /* 0x000fea0003800000 */
[----:B------:R-:W-:Y:S01]  /*1ab0*/  BPT.TRAP 0x1 ;  /* 0x000000040000795c */ /* 0x000fe20000300000 */
.L_x_31:
[----:B------:R-:W-:Y:S01]  /*1ac0*/  ISETP.NE.AND P0, PT, R23, RZ, PT ;  /* 0x000000ff1700720c */ /* 0x000fe20003f05270 */
[----:B------:R-:W-:Y:S01]  /*1ad0*/  BSSY B0, `(.L_x_32) ;  /* 0x000000e000007945 */ /* 0x000fe20003800000 */
[----:B------:R-:W-:-:S11]  /*1ae0*/  ISETP.GT.U32.AND P1, PT, R19, 0x1, PT ;  /* 0x000000011300780c */ /* 0x000fd60003f24070 */
[----:B------:R-:W-:Y:S05]  /*1af0*/  @!P0 BRA `(.L_x_33) ;  /* 0x00000000002c8947 */ /* 0x000fea0003800000 */
[----:B------:R-:W-:-:S04]  /*1b00*/  UISETP.LT.AND UP0, UPT, UR40, 0x1, UPT ;  /* 0x000000012800788c */ /* 0x000fc8000bf01270 */
[----:B------:R-:W-:-:S04]  /*1b10*/  USEL UR6, UR40, 0x1, UP0 ;  /* 0x0000000128067887 */ /* 0x000fc80008000000 */
[----:B------:R-:W-:-:S04]  /*1b20*/  UIADD3 UR6, UR39, UR40, -UR6 ;  /* 0x0000002827067290 */ /* 0x000fc8000fffe806 */
[----:B------:R-:W-:-:S04]  /*1b30*/  UIMAD.WIDE.U32 UR4, UR6, -0x33333333, URZ ;  /* 0xcccccccd060478a5 */ /* 0x000fc8000f8e003f */
[----:B------:R-:W-:-:S04]  /*1b40*/  USHF.R.U32.HI UR4, URZ, 0x2, UR5 ;  /* 0x000000023f047899 */ /* 0x000fc80008011605 */
[----:B------:R-:W-:-:S06]  /*1b50*/  UIMAD UR6, UR4, -0x5, UR6 ;  /* 0xfffffffb040678a4 */ /* 0x000fcc000f8e0206 */
[----:B------:R-:W-:-:S04]  /*1b60*/  IMAD.U32 R3, RZ, RZ, UR6 ;  /* 0x00000006ff037e24 */ /* 0x000fc8000f8e00ff */
[----:B------:R-:W-:-:S04]  /*1b70*/  IMAD R0, R3, 0x8, R6 ;  /* 0x0000000803007824 */ /* 0x000fc800078e0206 */
[----:B------:R-:W-:-:S05]  /*1b80*/  VIADD R3, R0, 0x28 ;  /* 0x0000002800037836 */ /* 0x000fca0000000000 */
[----:B------:R-:W-:-:S04]  /*1b90*/  PRMT R3, R22, 0x654, R3 ;  /* 0x0000065416037816 */ /* 0x000fc80000000003 */
[----:B------:R2:W-:Y:S03]  /*1ba0*/  SYNCS.ARRIVE.TRANS64.RED.A1T0 RZ, [R3+URZ], RZ ;  /* 0x000000ff03ff79a7 */ /* 0x0005e6000810043f */
.L_x_33:
[----:B------:R-:W-:Y:S05]  /*1bb0*/  BSYNC B0 ;  /* 0x0000000000007941 */ /* 0x000fea0003800000 */
.L_x_32:
[----:B------:R-:W-:Y:S05]  /*1bc0*/  @P1 BRA `(.L_x_30) ;  /* 0x0000000000041947 */ /* 0x000fea0003800000 */
[----:B------:R-:W-:Y:S01]  /*1bd0*/  BPT.TRAP 0x1 ;  /* 0x000000040000795c */ /* 0x000fe20000300000 */
.L_x_30:
[----:B------:R-:W3:Y:S01]  /*1be0*/  LDC R6, c[0x0][0x288] ;  /* 0x0000a200ff067b82 */ /* 0x000ee20000000800 */
[--C-:B------:R-:W-:Y:S01]  /*1bf0*/  SHF.R.U32.HI R0, RZ, 0x2, R18.reuse ;  /* 0x00000002ff007819 */ /* 0x100fe20000011612 */
[----:B------:R-:W-:Y:S01]  /*1c00*/  IMAD.SHL.U32 R61, R61, 0x40, RZ ;  /* 0x000000403d3d7824 */ /* 0x000fe200078e00ff */
[----:B01----:R-:W-:Y:S01]  /*1c10*/  SHF.R.U32.HI R5, RZ, 0x7, R18 ;  /* 0x00000007ff057819 */ /* 0x003fe20000011612 */
[----:B------:R-:W-:Y:S01]  /*1c20*/  UIADD3 UR39, UR40, UR39, URZ ;  /* 0x0000002728277290 */ /* 0x000fe2000fffe03f */
[----:B--2---:R-:W-:Y:S01]  /*1c30*/  LOP3.LUT R3, R0, 0x7, RZ, 0xc0, !PT ;  /* 0x0000000700037812 */ /* 0x004fe200078ec0ff */
[C---:B------:R-:W-:Y:S01]  /*1c40*/  IMAD.SHL.U32 R10, R18.reuse, 0x2, RZ ;  /* 0x00000002120a7824 */ /* 0x040fe200078e00ff */
[----:B------:R-:W-:Y:S01]  /*1c50*/  LOP3.LUT R0, R5, 0x1, RZ, 0xc0, !PT ;  /* 0x0000000105007812 */ /* 0x000fe200078ec0ff */
[----:B------:R-:W-:Y:S01]  /*1c60*/  UISETP.GT.U32.AND UP0, UPT, UR39, 0x4, UPT ;  /* 0x000000042700788c */ /* 0x000fe2000bf04070 */
[C---:B------:R-:W-:Y:S01]  /*1c70*/  LOP3.LUT R5, R18.reuse, 0x3, RZ, 0xc0, !PT ;  /* 0x0000000312057812 */ /* 0x040fe200078ec0ff */
[----:B------:R-:W-:Y:S01]  /*1c80*/  ULDC UR7, c[0x0][0x284] ;  /* 0x0000a10000077ab9 */ /* 0x000fe20000000800 */
[----:B------:R-:W-:Y:S01]  /*1c90*/  LOP3.LUT R4, R18, 0x60, RZ, 0xc0, !PT ;  /* 0x0000006012047812 */ /* 0x000fe200078ec0ff */
[----:B------:R-:W-:Y:S01]  /*1ca0*/  IMAD.SHL.U32 R8, R0, 0x40, RZ ;  /* 0x0000004000087824 */ /* 0x000fe200078e00ff */
[----:B------:R-:W-:Y:S01]  /*1cb0*/  UISETP.LT.U32.AND UP0, UPT, UR40, 0x5, UP0 ;  /* 0x000000052800788c */ /* 0x000fe20008701070 */
[----:B------:R-:W-:Y:S01]  /*1cc0*/  SHF.R.S32.HI R15, RZ, 0x1f, R59 ;  /* 0x0000001fff0f7819 */ /* 0x000fe2000001143b */
[----:B------:R-:W-:Y:S01]  /*1cd0*/  UISETP.GE.U32.AND UP1, UPT, UR40, 0x5, UPT ;  /* 0x000000052800788c */ /* 0x000fe2000bf26070 */
[----:B------:R-:W-:Y:S01]  /*1ce0*/  SHF.R.U32.HI R4, RZ, 0x1, R4 ;  /* 0x00000001ff047819 */ /* 0x000fe20000011604 */
[----:B------:R-:W-:Y:S01]  /*1cf0*/  ULDC.64 UR8, c[0x0][0x5d0] ;  /* 0x0001740000087ab9 */ /* 0x000fe20000000a00 */
[C---:B------:R-:W-:Y:S01]  /*1d00*/  LOP3.LUT R10, R61.reuse, 0x6, R10, 0xf8, !PT ;  /* 0x000000063d0a7812 */ /* 0x040fe200078ef80a */
[----:B------:R-:W-:Y:S01]  /*1d10*/  UIMAD.WIDE.U32 UR4, UR39, -0x33333333, URZ ;  /* 0xcccccccd270478a5 */ /* 0x000fe2000f8e003f */
[--C-:B------:R-:W-:Y:S01]  /*1d20*/  IADD3 R7, RZ, -R4, -R3.reuse ;  /* 0x80000004ff077210 */ /* 0x100fe20007ffe803 */
[----:B------:R-:W-:Y:S01]  /*1d30*/  USEL UR6, URZ, 0x1, !UP0 ;  /* 0x000000013f067887 */ /* 0x000fe2000c000000 */
[----:B------:R-:W-:Y:S01]  /*1d40*/  LOP3.LUT R3, R8, 0x40, R3, 0xe2, !PT ;  /* 0x0000004008037812 */ /* 0x000fe200078ee203 */
[C---:B------:R-:W-:Y:S01]  /*1d50*/  IMAD.WIDE R8, R60.reuse, 0x80, RZ ;  /* 0x000000803c087825 */ /* 0x040fe200078e02ff */
[----:B---3--:R-:W-:Y:S01]  /*1d60*/  ISETP.GE.AND P0, PT, R61, R6, PT ;  /* 0x000000063d00720c */ /* 0x008fe20003f06270 */
[----:B------:R-:W-:Y:S01]  /*1d70*/  USHF.R.U32.HI UR4, URZ, 0x2, UR5 ;  /* 0x000000023f047899 */ /* 0x000fe20008011605 */
[----:B------:R-:W-:Y:S01]  /*1d80*/  SHF.R.S32.HI R11, RZ, 0x1f, R10 ;  /* 0x0000001fff0b7819 */ /* 0x000fe2000001140a */
[----:B------:R-:W-:Y:S01]  /*1d90*/  IMAD R12, R5, -0x2, R6 ;  /* 0xfffffffe050c7824 */ /* 0x000fe200078e0206 */
[----:B------:R-:W-:Y:S01]  /*1da0*/  ULOP3.LUT UR38, UR38, UR6, URZ, 0x3c, !UPT ;  /* 0x0000000626267292 */ /* 0x000fe2000f8e3c3f */
[----:B------:R-:W-:Y:S01]  /*1db0*/  IMAD.SHL.U32 R5, R60, 0x80, RZ ;  /* 0x000000803c057824 */ /* 0x000fe200078e00ff */
[----:B------:R-:W-:Y:S01]  /*1dc0*/  LOP3.LUT R73, R8, R3, R4, 0xfe, !PT ;  /* 0x0000000308497212 */ /* 0x000fe200078efe04 */
[----:B------:R-:W-:Y:S01]  /*1dd0*/  IMAD R6, R15, UR8, RZ ;  /* 0x000000080f067c24 */ /* 0x000fe2000f8e02ff */
[----:B------:R-:W-:Y:S01]  /*1de0*/  UIMAD UR39, UR4, -0x5, UR39 ;  /* 0xfffffffb042778a4 */ /* 0x000fe2000f8e0227 */
[----:B------:R-:W-:Y:S01]  /*1df0*/  IMAD R0, R0, -0x40, R7 ;  /* 0xffffffc000007824 */ /* 0x000fe200078e0207 */
[----:B------:R-:W-:Y:S01]  /*1e00*/  ISETP.GE.OR P0, PT, R5, UR7, P0 ;  /* 0x0000000705007c0c */ /* 0x000fe20008706670 */
[C---:B------:R-:W-:Y:S01]  /*1e10*/  IMAD R13, R59.reuse, UR9, R6 ;  /* 0x000000093b0d7c24 */ /* 0x040fe2000f8e0206 */
[----:B------:R-:W-:Y:S01]  /*1e20*/  @UP1 ULOP3.LUT UR38, UR38, 0x1, UR4, 0x78, !UPT ;  /* 0x0000000126261892 */ /* 0x000fe2000f8e7804 */
[----:B------:R-:W-:Y:S01]  /*1e30*/  IMAD.WIDE.U32 R6, R59, UR8, R10 ;  /* 0x000000083b067c25 */ /* 0x000fe2000f8e000a */
[----:B------:R-:W-:-:S03]  /*1e40*/  IADD3 R3, -R5, UR7, R0 ;  /* 0x0000000705037c10 */ /* 0x000fc6000fffe100 */
[----:B------:R-:W-:Y:S02]  /*1e50*/  IMAD.IADD R7, R7, 0x1, R13 ;  /* 0x0000000107077824 */ /* 0x000fe400078e020d */
[----:B------:R-:W-:Y:S02]  /*1e60*/  IMAD.IADD R4, R12, 0x1, -R61 ;  /* 0x000000010c047824 */ /* 0x000fe400078e0a3d */
[----:B------:R-:W-:Y:S02]  /*1e70*/  IMAD.MOV.U32 R0, RZ, RZ, -0x1 ;  /* 0xffffffffff007424 */ /* 0x000fe400078e00ff */
[----:B------:R-:W-:Y:S05]  /*1e80*/  @P0 BRA `(.L_x_34) ;  /* 0x0000002000a40947 */ /* 0x000fea0003800000 */
[----:B------:R-:W0:Y:S01]  /*1e90*/  LDC.64 R66, c[0x0][0x5c8] ;  /* 0x00017200ff427b82 */ /* 0x000e220000000a00 */
[----:B-----5:R-:W-:Y:S01]  /*1ea0*/  FSETP.NEU.AND P0, PT, R57, RZ, PT ;  /* 0x000000ff3900720b */ /* 0x020fe20003f0d000 */
[----:B------:R-:W-:Y:S01]  /*1eb0*/  BSSY B0, `(.L_x_34) ;  /* 0x0000226000007945 */ /* 0x000fe20003800000 */
[----:B------:R-:W-:-:S04]  /*1ec0*/  ISETP.GT.AND P2, PT, R4, RZ, PT ;  /* 0x000000ff0400720c */ /* 0x000fc80003f44270 */
[----:B------:R-:W-:Y:S01]  /*1ed0*/  ISETP.GT.AND P1, PT, R3, RZ, P2 ;  /* 0x000000ff0300720c */ /* 0x000fe20001724270 */
[-C--:B0-----:R-:W-:Y:S02]  /*1ee0*/  IMAD R12, R9, R66.reuse, RZ ;  /* 0x00000042090c7224 */ /* 0x081fe400078e02ff */
[----:B------:R-:W-:-:S04]  /*1ef0*/  IMAD.WIDE.U32 R60, R73, R66, R6 ;  /* 0x00000042493c7225 */ /* 0x000fc800078e0006 */
[----:B------:R-:W-:-:S04]  /*1f00*/  IMAD R5, R73, R67, R12 ;  /* 0x0000004349057224 */ /* 0x000fc800078e020c */
[----:B------:R-:W-:Y:S01]  /*1f10*/  IMAD.IADD R75, R61, 0x1, R5 ;  /* 0x000000013d4b7824 */ /* 0x000fe200078e0205 */
[----:B------:R-:W-:Y:S06]  /*1f20*/  @!P0 BRA `(.L_x_35) ;  /* 0x0000001400e88947 */ /* 0x000fec0003800000 */
[----:B------:R-:W0:Y:S01]  /*1f30*/  LDC.64 R64, c[0x0][0x5b8] ;  /* 0x00016e00ff407b82 */ /* 0x000e220000000a00 */
[----:B------:R-:W-:-:S07]  /*1f40*/  ULDC.64 UR4, c[0x0][0x5c0] ;  /* 0x0001700000047ab9 */ /* 0x000fce0000000a00 */
[----:B------:R-:W1:Y:S08]  /*1f50*/  LDC.64 R68, c[0x0][0x5b0] ;  /* 0x00016c00ff447b82 */ /* 0x000e700000000a00 */
[----:B------:R-:W2:Y:S01]  /*1f60*/  LDC.64 R70, c[0x0][0x5a8] ;  /* 0x00016a00ff467b82 */ /* 0x000ea20000000a00 */
[-C--:B0-----:R-:W-:Y:S02]  /*1f70*/  IMAD R6, R15, R64.reuse, RZ ;  /* 0x000000400f067224 */ /* 0x081fe400078e02ff */
[----:B------:R-:W-:-:S04]  /*1f80*/  IMAD.WIDE.U32 R62, R59, R64, R10 ;  /* 0x000000403b3e7225 */ /* 0x000fc800078e000a */
[----:B------:R-:W-:Y:S02]  /*1f90*/  IMAD R61, R59, R65, R6 ;  /* 0x000000413b3d7224 */ /* 0x000fe400078e0206 */
[-C--:B-1----:R-:W-:Y:S02]  /*1fa0*/  IMAD R8, R9, R68.reuse, RZ ;  /* 0x0000004409087224 */ /* 0x082fe400078e02ff */
[----:B------:R-:W-:Y:S02]  /*1fb0*/  IMAD.IADD R13, R63, 0x1, R61 ;  /* 0x000000013f0d7824 */ /* 0x000fe400078e023d */
[----:B------:R-:W-:Y:S02]  /*1fc0*/  IMAD.MOV.U32 R12, RZ, RZ, R62 ;  /* 0x000000ffff0c7224 */ /* 0x000fe400078e003e */
[C---:B------:R-:W-:Y:S02]  /*1fd0*/  IMAD R65, R73.reuse, R69, R8 ;  /* 0x0000004549417224 */ /* 0x040fe400078e0208 */
[----:B------:R-:W-:-:S04]  /*1fe0*/  IMAD.WIDE.U32 R6, R73, R68, R12 ;  /* 0x0000004449067225 */ /* 0x000fc800078e000c */
[----:B------:R-:W-:Y:S01]  /*1ff0*/  IMAD.IADD R5, R7, 0x1, R65 ;  /* 0x0000000107057824 */ /* 0x000fe200078e0241 */
[----:B--2---:R-:W-:-:S04]  /*2000*/  LEA R14, P0, R6, R70, 0x1 ;  /* 0x00000046060e7211 */ /* 0x004fc800078008ff */
[----:B------:R-:W-:-:S05]  /*2010*/  LEA.HI.X R15, R6, R71, R5, 0x1, P0 ;  /* 0x00000047060f7211 */ /* 0x000fca00000f0c05 */
[----:B------:R0:W2:Y:S01]  /*2020*/  @P1 LDG.E.LTC128B.U16 R5, desc[UR36][R14.64] ;  /* 0x000000240e051981 */ /* 0x0000a2000c1e1520 */
[----:B------:R-:W-:Y:S01]  /*2030*/  IMAD.WIDE.U32 R6, R73, R68, R10 ;  /* 0x0000004449067225 */ /* 0x000fe200078e000a */
[----:B------:R-:W-:Y:S03]  /*2040*/  BSSY B1, `(.L_x_36) ;  /* 0x0000013000017945 */ /* 0x000fe60003800000 */
[----:B------:R-:W-:Y:S02]  /*2050*/  IMAD.IADD R7, R65, 0x1, R7 ;  /* 0x0000000141077824 */ /* 0x000fe400078e0207 */
[----:B------:R-:W-:Y:S01]  /*2060*/  IMAD.WIDE.U32 R20, R59, R64, R6 ;  /* 0x000000403b147225 */ /* 0x000fe200078e0006 */
[----:B0-----:R-:W-:-:S03]  /*2070*/  SHF.L.U64.HI R15, R68, 0x3, R69 ;  /* 0x00000003440f7819 */ /* 0x001fc60000010245 */
[----:B------:R-:W-:Y:S01]  /*2080*/  IMAD.IADD R7, R61, 0x1, R21 ;  /* 0x000000013d077824 */ /* 0x000fe200078e0215 */
[----:B------:R-:W-:Y:S01]  /*2090*/  LEA R6, P4, R20, R70, 0x1 ;  /* 0x0000004614067211 */ /* 0x000fe200078808ff */
[----:B------:R-:W-:-:S03]  /*20a0*/  IMAD.SHL.U32 R14, R68, 0x8, RZ ;  /* 0x00000008440e7824 */ /* 0x000fc600078e00ff */
[----:B------:R-:W-:Y:S01]  /*20b0*/  LEA.HI.X R7, R20, R71, R7, 0x1, P4 ;  /* 0x0000004714077211 */ /* 0x000fe200020f0c07 */
[----:B--2---:R-:W-:-:S05]  /*20c0*/  HADD2.F32 R8, -RZ, R5.H0_H0 ;  /* 0x20000005ff087230 */ /* 0x004fca0000004100 */
[----:B------:R-:W-:Y:S01]  /*20d0*/  FMUL R9, R8, R57 ;  /* 0x0000003908097220 */ /* 0x000fe20000400000 */
[----:B------:R-:W-:-:S03]  /*20e0*/  LEA R8, P0, R60, UR4, 0x1 ;  /* 0x000000043c087c11 */ /* 0x000fc6000f8008ff */
[----:B------:R-:W-:Y:S01]  /*20f0*/  FFMA R24, R24, R56, R9 ;  /* 0x0000003818187223 */ /* 0x000fe20000000009 */
[----:B------:R-:W-:Y:S02]  /*2100*/  LEA.HI.X R9, R60, UR5, R75, 0x1, P0 ;  /* 0x000000053c097c11 */ /* 0x000fe400080f0c4b */
[----:B------:R-:W-:Y:S02]  /*2110*/  ISETP.GT.AND P0, PT, R4, 0x1, PT ;  /* 0x000000010400780c */ /* 0x000fe40003f04270 */
[----:B------:R-:W-:Y:S02]  /*2120*/  F2FP.F16.F32.PACK_AB R24, RZ, R24 ;  /* 0x00000018ff18723e */ /* 0x000fe400000000ff */
[----:B------:R-:W-:-:S03]  /*2130*/  ISETP.GT.AND P3, PT, R3, RZ, P0 ;  /* 0x000000ff0300720c */ /* 0x000fc60000764270 */
[----:B------:R0:W-:Y:S10]  /*2140*/  @P1 STG.E.U16 desc[UR36][R8.64], R24 ;  /* 0x0000001808001986 */ /* 0x0001f4000c101524 */
[----:B------:R-:W-:Y:S05]  /*2150*/  @!P3 BRA `(.L_x_37) ;  /* 0x000000000004b947 */ /* 0x000fea0003800000 */
[----:B------:R1:W5:Y:S02]  /*2160*/  LDG.E.LTC128B.U16 R5, desc[UR36][R6.64+0x2] ;  /* 0x0000022406057981 */ /* 0x000364000c1e1520 */
.L_x_37:
[----:B------:R-:W-:Y:S05]  /*2170*/  BSYNC B1 ;  /* 0x0000000000017941 */ /* 0x000fea0003800000 */
.L_x_36:
[----:B-----5:R-:W-:Y:S01]  /*2180*/  HADD2.F32 R12, -RZ, R5.H0_H0 ;  /* 0x20000005ff0c7230 */ /* 0x020fe20000004100 */
[----:B------:R-:W-:Y:S01]  /*2190*/  ISETP.GT.AND P2, PT, R3, 0x8, P2 ;  /* 0x000000080300780c */ /* 0x000fe20001744270 */
[----:B------:R-:W-:Y:S01]  /*21a0*/  IMAD.WIDE.U32 R20, R73, R68, R14 ;  /* 0x0000004449147225 */ /* 0x000fe200078e000e */
[----:B0-----:R-:W-:-:S03]  /*21b0*/  PRMT R24, R5, 0x7610, R24 ;  /* 0x0000761005187816 */ /* 0x001fc60000000018 */
[----:B------:R-:W-:Y:S01]  /*21c0*/  FMUL R12, R12, R57 ;  /* 0x000000390c0c7220 */ /* 0x000fe20000400000 */
[----:B------:R-:W-:Y:S01]  /*21d0*/  IMAD.IADD R65, R65, 0x1, R21 ;  /* 0x0000000141417824 */ /* 0x000fe200078e0215 */
[----:B------:R-:W-:Y:S02]  /*21e0*/  IADD3 R62, P1, R62, R20, RZ ;  /* 0x000000143e3e7210 */ /* 0x000fe40007f3e0ff */
[----:B------:R-:W-:-:S03]  /*21f0*/  FFMA R12, R25, R56, R12 ;  /* 0x00000038190c7223 */ /* 0x000fc6000000000c */
[----:B------:R-:W-:Y:S01]  /*2200*/  IMAD.X R13, R65, 0x1, R13, P1 ;  /* 0x00000001410d7824 */ /* 0x000fe200008e060d */
[C---:B------:R-:W-:Y:S02]  /*2210*/  LEA R14, P1, R62.reuse, R70, 0x1 ;  /* 0x000000463e0e7211 */ /* 0x040fe400078208ff */
[----:B------:R-:W-:Y:S02]  /*2220*/  F2FP.F16.F32.PACK_AB R12, RZ, R12 ;  /* 0x0000000cff0c723e */ /* 0x000fe400000000ff */
[----:B------:R-:W-:Y:S02]  /*2230*/  LEA.HI.X R15, R62, R71, R13, 0x1, P1 ;  /* 0x000000473e0f7211 */ /* 0x000fe400008f0c0d */
[----:B------:R-:W-:-:S05]  /*2240*/  PRMT R21, R12, 0x7610, R21 ;  /* 0x000076100c157816 */ /* 0x000fca0000000015 */
[----:B------:R0:W-:Y:S04]  /*2250*/  @P3 STG.E.U16 desc[UR36][R8.64+0x2], R21 ;  /* 0x0000021508003986 */ /* 0x0001e8000c101524 */
[----:B------:R-:W2:Y:S01]  /*2260*/  @P2 LDG.E.LTC128B.U16 R24, desc[UR36][R14.64] ;  /* 0x000000240e182981 */ /* 0x000ea2000c1e1520 */
[----:B------:R-:W-:Y:S01]  /*2270*/  IADD3 R20, P1, R10, R20, RZ ;  /* 0x000000140a147210 */ /* 0x000fe20007f3e0ff */
[----:B------:R-:W-:Y:S01]  /*2280*/  BSSY B1, `(.L_x_38) ;  /* 0x0000011000017945 */ /* 0x000fe20003800000 */
[C---:B------:R-:W-:Y:S02]  /*2290*/  SHF.L.U64.HI R13, R66.reuse, 0x4, R67 ;  /* 0x00000004420d7819 */ /* 0x040fe40000010243 */
[----:B------:R-:W-:Y:S01]  /*22a0*/  ISETP.GT.AND P0, PT, R3, 0x8, P0 ;  /* 0x000000080300780c */ /* 0x000fe20000704270 */
[----:B0-----:R-:W-:Y:S01]  /*22b0*/  IMAD.X R21, R11, 0x1, R65, P1 ;  /* 0x000000010b157824 */ /* 0x001fe200008e0641 */
[----:B------:R-:W-:Y:S01]  /*22c0*/  LEA R12, P1, R66, R8, 0x4 ;  /* 0x00000008420c7211 */ /* 0x000fe200078220ff */
[----:B------:R-:W-:-:S04]  /*22d0*/  IMAD.WIDE.U32 R20, R59, R64, R20 ;  /* 0x000000403b147225 */ /* 0x000fc800078e0014 */
[----:B------:R-:W-:Y:S02]  /*22e0*/  IMAD.X R13, R13, 0x1, R9, P1 ;  /* 0x000000010d0d7824 */ /* 0x000fe400008e0609 */
[----:B------:R-:W-:Y:S02]  /*22f0*/  IMAD.IADD R11, R61, 0x1, R21 ;  /* 0x000000013d0b7824 */ /* 0x000fe400078e0215 */
[----:B--2---:R-:W-:-:S05]  /*2300*/  HADD2.F32 R10, -RZ, R24.H0_H0 ;  /* 0x20000018ff0a7230 */ /* 0x004fca0000004100 */
[----:B------:R-:W-:Y:S01]  /*2310*/  FMUL R5, R10, R57 ;  /* 0x000000390a057220 */ /* 0x000fe20000400000 */
[----:B------:R-:W-:-:S03]  /*2320*/  LEA R10, P3, R20, R70, 0x1 ;  /* 0x00000046140a7211 */ /* 0x000fc600078608ff */
[----:B------:R-:W-:Y:S01]  /*2330*/  FFMA R5, R26, R56, R5 ;  /* 0x000000381a057223 */ /* 0x000fe20000000005 */
[----:B------:R-:W-:-:S04]  /*2340*/  LEA.HI.X R11, R20, R71, R11, 0x1, P3 ;  /* 0x00000047140b7211 */ /* 0x000fc800018f0c0b */
[----:B------:R-:W-:-:S05]  /*2350*/  F2FP.F16.F32.PACK_AB R5, RZ, R5 ;  /* 0x00000005ff05723e */ /* 0x000fca00000000ff */
[----:B------:R0:W-:Y:S01]  /*2360*/  @P2 STG.E.U16 desc[UR36][R12.64], R5 ;  /* 0x000000050c002986 */ /* 0x0001e2000c101524 */
[----:B------:R-:W-:Y:S05]  /*2370*/  @!P0 BRA `(.L_x_39) ;  /* 0x0000000000048947 */ /* 0x000fea0003800000 */
[----:B------:R2:W5:Y:S02]  /*2380*/  LDG.E.LTC128B.U16 R24, desc[UR36][R10.64+0x2] ;  /* 0x000002240a187981 */ /* 0x000564000c1e1520 */
.L_x_39:
[----:B------:R-:W-:Y:S05]  /*2390*/  BSYNC B1 ;  /* 0x0000000000017941 */ /* 0x000fea0003800000 */
.L_x_38:
[----:B-----5:R-:W-:Y:S01]  /*23a0*/  HADD2.F32 R14, -RZ, R24.H0_H0 ;  /* 0x20000018ff0e7230 */ /* 0x020fe20000004100 */
[----:B------:R-:W-:Y:S01]  /*23b0*/  ISETP.GT.AND P1, PT, R4, 0x8, PT ;  /* 0x000000080400780c */ /* 0x000fe20003f24270 */
[----:B------:R-:W-:Y:S03]  /*23c0*/  BSSY B1, `(.L_x_40) ;  /* 0x0000008000017945 */ /* 0x000fe60003800000 */
[----:B------:R-:W-:Y:S01]  /*23d0*/  FMUL R14, R14, R57 ;  /* 0x000000390e0e7220 */ /* 0x000fe20000400000 */
[----:B------:R-:W-:-:S03]  /*23e0*/  ISETP.GT.AND P2, PT, R3, RZ, P1 ;  /* 0x000000ff0300720c */ /* 0x000fc60000f44270 */
[----:B------:R-:W-:-:S05]  /*23f0*/  FFMA R14, R27, R56, R14 ;  /* 0x000000381b0e7223 */ /* 0x000fca000000000e */
[----:B------:R-:W-:-:S05]  /*2400*/  F2FP.F16.F32.PACK_AB R14, RZ, R14 ;  /* 0x0000000eff0e723e */ /* 0x000fca00000000ff */
[----:B------:R3:W-:Y:S01]  /*2410*/  @P0 STG.E.U16 desc[UR36][R12.64+0x2], R14 ;  /* 0x0000020e0c000986 */ /* 0x0007e2000c101524 */
[----:B------:R-:W-:Y:S05]  /*2420*/  @!P2 BRA `(.L_x_41) ;  /* 0x000000000004a947 */ /* 0x000fea0003800000 */
[----:B------:R4:W5:Y:S02]  /*2430*/  LDG.E.LTC128B.U16 R24, desc[UR36][R6.64+0x10] ;  /* 0x0000102406187981 */ /* 0x000964000c1e1520 */
.L_x_41:
[----:B------:R-:W-:Y:S05]  /*2440*/  BSYNC B1 ;  /* 0x0000000000017941 */ /* 0x000fea0003800000 */
.L_x_40:
[----:B---3-5:R-:W-:Y:S01]  /*2450*/  HADD2.F32 R14, -RZ, R24.H0_H0 ;  /* 0x20000018ff0e7230 */ /* 0x028fe20000004100 */
[----:B------:R-:W-:Y:S01]  /*2460*/  ISETP.GT.AND P0, PT, R4, 0x9, PT ;  /* 0x000000090400780c */ /* 0x000fe20003f04270 */
[----:B------:R-:W-:Y:S03]  /*2470*/  BSSY B1, `(.L_x_42) ;  /* 0x0000008000017945 */ /* 0x000fe60003800000 */
[----:B0-----:R-:W-:Y:S01]  /*2480*/  FMUL R5, R14, R57 ;  /* 0x000000390e057220 */ /* 0x001fe20000400000 */
[----:B------:R-:W-:-:S03]  /*2490*/  ISETP.GT.AND P3, PT, R3, RZ, P0 ;  /* 0x000000ff0300720c */ /* 0x000fc60000764270 */
[----:B------:R-:W-:-:S05]  /*24a0*/  FFMA R5, R28, R56, R5 ;  /* 0x000000381c057223 */ /* 0x000fca0000000005 */
[----:B------:R-:W-:-:S05]  /*24b0*/  F2FP.F16.F32.PACK_AB R5, RZ, R5 ;  /* 0x00000005ff05723e */ /* 0x000fca00000000ff */
[----:B------:R0:W-:Y:S01]  /*24c0*/  @P2 STG.E.U16 desc[UR36][R8.64+0x10], R5 ;  /* 0x0000100508002986 */ /* 0x0001e2000c101524 */
[----:B------:R-:W-:Y:S05]  /*24d0*/  @!P3 BRA `(.L_x_43) ;  /* 0x000000000004b947 */ /* 0x000fea0003800000 */
[----:B------:R3:W5:Y:S02]  /*24e0*/  LDG.E.LTC128B.U16 R24, desc[UR36][R6.64+0x12] ;  /* 0x0000122406187981 */ /* 0x000764000c1e1520 */
.L_x_43:
[----:B------:R-:W-:Y:S05]  /*24f0*/  BSYNC B1 ;  /* 0x0000000000017941 */ /* 0x000fea0003800000 */
.L_x_42:
[----:B-----5:R-:W-:Y:S01]  /*2500*/  HADD2.F32 R14, -RZ, R24.H0_H0 ;  /* 0x20000018ff0e7230 */ /* 0x020fe20000004100 */
[----:B------:R-:W-:Y:S01]  /*2510*/  ISETP.GT.AND P1, PT, R3, 0x8, P1 ;  /* 0x000000080300780c */ /* 0x000fe20000f24270 */
[----:B------:R-:W-:Y:S03]  /*2520*/  BSSY B1, `(.L_x_44) ;  /* 0x0000007000017945 */ /* 0x000fe60003800000 */
[----:B------:R-:W-:-:S04]  /*2530*/  FMUL R14, R14, R57 ;  /* 0x000000390e0e7220 */ /* 0x000fc80000400000 */
[----:B------:R-:W-:-:S05]  /*2540*/  FFMA R14, R29, R56, R14 ;  /* 0x000000381d0e7223 */ /* 0x000fca000000000e */
[----:B------:R-:W-:-:S05]  /*2550*/  F2FP.F16.F32.PACK_AB R14, RZ, R14 ;  /* 0x0000000eff0e723e */ /* 0x000fca00000000ff */
[----:B------:R0:W-:Y:S01]  /*2560*/  @P3 STG.E.U16 desc[UR36][R8.64+0x12], R14 ;  /* 0x0000120e08003986 */ /* 0x0001e2000c101524 */
[----:B------:R-:W-:Y:S05]  /*2570*/  @!P1 BRA `(.L_x_45) ;  /* 0x0000000000049947 */ /* 0x000fea0003800000 */
[----:B------:R0:W5:Y:S02]  /*2580*/  LDG.E.LTC128B.U16 R24, desc[UR36][R10.64+0x10] ;  /* 0x000010240a187981 */ /* 0x000164000c1e1520 */
.L_x_45:
[----:B------:R-:W-:Y:S05]  /*2590*/  BSYNC B1 ;  /* 0x0000000000017941 */ /* 0x000fea0003800000 */
.L_x_44:
[----:B0----5:R-:W-:Y:S01]  /*25a0*/  HADD2.F32 R14, -RZ, R24.H0_H0 ;  /* 0x20000018ff0e7230 */ /* 0x021fe20000004100 */
        /* <DEDUP_REMOVED lines=8> */
.L_x_47:
[----:B------:R-:W-:Y:S05]  /*2630*/  BSYNC B1 ;  /* 0x0000000000017941 */ /* 0x000fea0003800000 */
.L_x_46:
        /* <DEDUP_REMOVED lines=10> */
.L_x_49:
[----:B------:R-:W-:Y:S05]  /*26e0*/  BSYNC B1 ;  /* 0x0000000000017941 */ /* 0x000fea0003800000 */
.L_x_48:
[----:B0----5:R-:W-:Y:S01]  /*26f0*/  HADD2.F32 R14, -RZ, R24.H0_H0 ;  /* 0x20000018ff0e7230 */ /* 0x021fe20000004100 */
        /* <DEDUP_REMOVED lines=9> */
.L_x_51:
[----:B------:R-:W-:Y:S05]  /*2790*/  BSYNC B1 ;  /* 0x0000000000017941 */ /* 0x000fea0003800000 */
.L_x_50:
        /* <DEDUP_REMOVED lines=9> */
.L_x_53:
[----:B------:R-:W-:Y:S05]  /*2830*/  BSYNC B1 ;  /* 0x0000000000017941 */ /* 0x000fea0003800000 */
.L_x_52:
        /* <DEDUP_REMOVED lines=9> */
.L_x_55:
[----:B------:R-:W-:Y:S05]  /*28d0*/  BSYNC B1 ;  /* 0x0000000000017941 */ /* 0x000fea0003800000 */
.L_x_54:
        /* <DEDUP_REMOVED lines=10> */
.L_x_57:
[----:B------:R-:W-:Y:S05]  /*2980*/  BSYNC B1 ;  /* 0x0000000000017941 */ /* 0x000fea0003800000 */
.L_x_56:
        /* <DEDUP_REMOVED lines=10> */
.L_x_59:
[----:B------:R-:W-:Y:S05]  /*2a30*/  BSYNC B1 ;  /* 0x0000000000017941 */ /* 0x000fea0003800000 */
.L_x_58:
        /* <DEDUP_REMOVED lines=9> */
.L_x_61:
[----:B------:R-:W-:Y:S05]  /*2ad0*/  BSYNC B1 ;  /* 0x0000000000017941 */ /* 0x000fea0003800000 */
.L_x_60:
        /* <DEDUP_REMOVED lines=9> */
.L_x_63:
[----:B------:R-:W-:Y:S05]  /*2b70*/  BSYNC B1 ;  /* 0x0000000000017941 */ /* 0x000fea0003800000 */
.L_x_62:
        /* <DEDUP_REMOVED lines=10> */
.L_x_65:
[----:B------:R-:W-:Y:S05]  /*2c20*/  BSYNC B1 ;  /* 0x0000000000017941 */ /* 0x000fea0003800000 */
.L_x_64:
        /* <DEDUP_REMOVED lines=10> */
.L_x_67:
[----:B------:R-:W-:Y:S05]  /*2cd0*/  BSYNC B1 ;  /* 0x0000000000017941 */ /* 0x000fea0003800000 */
.L_x_66:
        /* <DEDUP_REMOVED lines=9> */
.L_x_69:
[----:B------:R-:W-:Y:S05]  /*2d70*/  BSYNC B1 ;  /* 0x0000000000017941 */ /* 0x000fea0003800000 */
.L_x_68:
        /* <DEDUP_REMOVED lines=9> */
.L_x_71:
[----:B------:R-:W-:Y:S05]  /*2e10*/  BSYNC B1 ;  /* 0x0000000000017941 */ /* 0x000fea0003800000 */
.L_x_70:
        /* <DEDUP_REMOVED lines=10> */
.L_x_73:
[----:B------:R-:W-:Y:S05]  /*2ec0*/  BSYNC B1 ;  /* 0x0000000000017941 */ /* 0x000fea0003800000 */
.L_x_72:
        /* <DEDUP_REMOVED lines=10> */
.L_x_75:
[----:B------:R-:W-:Y:S05]  /*2f70*/  BSYNC B1 ;  /* 0x0000000000017941 */ /* 0x000fea0003800000 */
.L_x_74:
        /* <DEDUP_REMOVED lines=9> */
.L_x_77:
[----:B------:R-:W-:Y:S05]  /*3010*/  BSYNC B1 ;  /* 0x0000000000017941 */ /* 0x000fea0003800000 */
.L_x_76:
        /* <DEDUP_REMOVED lines=9> */
.L_x_79:
[----:B------:R-:W-:Y:S05]  /*30b0*/  BSYNC B1 ;  /* 0x0000000000017941 */ /* 0x000fea0003800000 */
.L_x_78:
        /* <DEDUP_REMOVED lines=10> */
.L_x_81:
[----:B------:R-:W-:Y:S05]  /*3160*/  BSYNC B1 ;  /* 0x0000000000017941 */ /* 0x000fea0003800000 */
.L_x_80:
        /* <DEDUP_REMOVED lines=10> */
.L_x_83:
[----:B------:R-:W-:Y:S05]  /*3210*/  BSYNC B1 ;  /* 0x0000000000017941 */ /* 0x000fea0003800000 */
.L_x_82:
        /* <DEDUP_REMOVED lines=9> */
.L_x_85:
[----:B------:R-:W-:Y:S05]  /*32b0*/  BSYNC B1 ;  /* 0x0000000000017941 */ /* 0x000fea0003800000 */
.L_x_84:
        /* <DEDUP_REMOVED lines=9> */
.L_x_87:
[----:B------:R-:W-:Y:S05]  /*3350*/  BSYNC B1 ;  /* 0x0000000000017941 */ /* 0x000fea0003800000 */
.L_x_86:
        /* <DEDUP_REMOVED lines=10> */
.L_x_89:
[----:B------:R-:W-:Y:S05]  /*3400*/  BSYNC B1 ;  /* 0x0000000000017941 */ /* 0x000fea0003800000 */
.L_x_88:
[----:B0----5:R-:W-:Y:S01]  /*3410*/  HADD2.F32 R14, -RZ, R24.H0_H0 ;  /* 0x20000018ff0e7230 */ /* 0x021fe20000004100 */
[----:B------:R-:W-:Y:S01]  /*3420*/  ISETP.GT.AND P0, PT, R4, 0x39, PT ;  /* 0x000000390400780c */ /* 0x000fe20003f04270 */
[----:B------:R-:W-:Y:S01]  /*3430*/  @P2 IMAD.MOV.U32 R4, RZ, RZ, R8 ;  /* 0x000000ffff042224 */ /* 0x000fe200078e0008 */
[----:B------:R-:W-:Y:S02]  /*3440*/  BSSY B1, `(.L_x_90) ;  /* 0x000000a000017945 */ /* 0x000fe40003800000 */
[----:B------:R-:W-:Y:S01]  /*3450*/  FMUL R5, R14, R57 ;  /* 0x000000390e057220 */ /* 0x000fe20000400000 */
[----:B------:R-:W-:-:S03]  /*3460*/  ISETP.GT.AND P3, PT, R3, RZ, P0 ;  /* 0x000000ff0300720c */ /* 0x000fc60000764270 */
[----:B------:R-:W-:-:S05]  /*3470*/  FFMA R5, R52, R56, R5 ;  /* 0x0000003834057223 */ /* 0x000fca0000000005 */
[----:B------:R-:W-:-:S04]  /*3480*/  F2FP.F16.F32.PACK_AB R5, RZ, R5 ;  /* 0x00000005ff05723e */ /* 0x000fc800000000ff */
[----:B------:R-:W-:Y:S01]  /*3490*/  PRMT R14, R5, 0x7610, R14 ;  /* 0x00007610050e7816 */ /* 0x000fe2000000000e */
[----:B------:R-:W-:-:S05]  /*34a0*/  @P2 IMAD.MOV.U32 R5, RZ, RZ, R9 ;  /* 0x000000ffff052224 */ /* 0x000fca00078e0009 */
[----:B------:R0:W-:Y:S01]  /*34b0*/  @P2 STG.E.U16 desc[UR36][R4.64+0x70], R14 ;  /* 0x0000700e04002986 */ /* 0x0001e2000c101524 */
[----:B------:R-:W-:Y:S05]  /*34c0*/  @!P3 BRA `(.L_x_91) ;  /* 0x000000000004b947 */ /* 0x000fea0003800000 */
[----:B------:R0:W5:Y:S02]  /*34d0*/  LDG.E.LTC128B.U16 R24, desc[UR36][R6.64+0x72] ;  /* 0x0000722406187981 */ /* 0x000164000c1e1520 */
.L_x_91:
[----:B------:R-:W-:Y:S05]  /*34e0*/  BSYNC B1 ;  /* 0x0000000000017941 */ /* 0x000fea0003800000 */
.L_x_90:
        /* <DEDUP_REMOVED lines=9> */
.L_x_93:
[----:B------:R-:W-:Y:S05]  /*3580*/  BSYNC B1 ;  /* 0x0000000000017941 */ /* 0x000fea0003800000 */
.L_x_92:
[----:B0----5:R-:W-:Y:S01]  /*3590*/  HADD2.F32 R4, -RZ, R24.H0_H0 ;  /* 0x20000018ff047230 */ /* 0x021fe20000004100 */
[----:B------:R-:W-:Y:S01]  /*35a0*/  ISETP.GT.AND P0, PT, R3, 0x8, P0 ;  /* 0x000000080300780c */ /* 0x000fe20000704270 */
[----:B------:R-:W-:Y:S03]  /*35b0*/  BSSY B1, `(.L_x_94) ;  /* 0x000000a000017945 */ /* 0x000fe60003800000 */
[----:B------:R-:W-:Y:S01]  /*35c0*/  FMUL R5, R4, R57 ;  /* 0x0000003904057220 */ /* 0x000fe20000400000 */
[----:B------:R-:W-:-:S03]  /*35d0*/  @P1 IMAD.MOV.U32 R4, RZ, RZ, R12 ;  /* 0x000000ffff041224 */ /* 0x000fc600078e000c */
[----:B------:R-:W-:-:S05]  /*35e0*/  FFMA R5, R54, R56, R5 ;  /* 0x0000003836057223 */ /* 0x000fca0000000005 */
[----:B------:R-:W-:-:S04]  /*35f0*/  F2FP.F16.F32.PACK_AB R5, RZ, R5 ;  /* 0x00000005ff05723e */ /* 0x000fc800000000ff */
[----:B-1-34-:R-:W-:Y:S01]  /*3600*/  PRMT R6, R5, 0x7610, R6 ;  /* 0x0000761005067816 */ /* 0x01afe20000000006 */
[----:B------:R-:W-:-:S05]  /*3610*/  @P1 IMAD.MOV.U32 R5, RZ, RZ, R13 ;  /* 0x000000ffff051224 */ /* 0x000fca00078e000d */
[----:B------:R0:W-:Y:S01]  /*3620*/  @P1 STG.E.U16 desc[UR36][R4.64+0x70], R6 ;  /* 0x0000700604001986 */ /* 0x0001e2000c101524 */
[----:B------:R-:W-:Y:S05]  /*3630*/  @!P0 BRA `(.L_x_95) ;  /* 0x0000000000048947 */ /* 0x000fea0003800000 */
[----:B------:R1:W5:Y:S02]  /*3640*/  LDG.E.LTC128B.U16 R24, desc[UR36][R10.64+0x72] ;  /* 0x000072240a187981 */ /* 0x000364000c1e1520 */
.L_x_95:
[----:B------:R-:W-:Y:S05]  /*3650*/  BSYNC B1 ;  /* 0x0000000000017941 */ /* 0x000fea0003800000 */
.L_x_94:
[----:B------:R-:W-:Y:S05]  /*3660*/  @!P0 BRA `(.L_x_96) ;  /* 0x0000000800a88947 */ /* 0x000fea0003800000 */
[----:B-----5:R-:W-:-:S05]  /*3670*/  HADD2.F32 R24, -RZ, R24.H0_H0 ;  /* 0x20000018ff187230 */ /* 0x020fca0000004100 */
[----:B------:R-:W-:-:S04]  /*3680*/  FMUL R24, R24, R57 ;  /* 0x0000003918187220 */ /* 0x000fc80000400000 */
[----:B------:R-:W-:-:S05]  /*3690*/  FFMA R24, R55, R56, R24 ;  /* 0x0000003837187223 */ /* 0x000fca0000000018 */
[----:B------:R-:W-:-:S05]  /*36a0*/  F2FP.F16.F32.PACK_AB R24, RZ, R24 ;  /* 0x00000018ff18723e */ /* 0x000fca00000000ff */
[----:B------:R3:W-:Y:S01]  /*36b0*/  STG.E.U16 desc[UR36][R12.64+0x72], R24 ;  /* 0x000072180c007986 */ /* 0x0007e2000c101524 */
[----:B------:R-:W-:Y:S05]  /*36c0*/  BRA `(.L_x_96) ;  /* 0x0000000800907947 */ /* 0x000fea0003800000 */
.L_x_35:
[----:B------:R-:W-:Y:S01]  /*36d0*/  ISETP.GT.AND P0, PT, R4, 0x1, PT ;  /* 0x000000010400780c */ /* 0x000fe20003f04270 */
[----:B------:R-:W-:Y:S01]  /*36e0*/  ULDC.64 UR4, c[0x0][0x5c0] ;  /* 0x0001700000047ab9 */ /* 0x000fe20000000a00 */
[-C--:B------:R-:W-:Y:S01]  /*36f0*/  FMUL R24, R24, R56.reuse ;  /* 0x0000003818187220 */ /* 0x080fe20000400000 */
[-C--:B------:R-:W-:Y:S01]  /*3700*/  FMUL R25, R25, R56.reuse ;  /* 0x0000003819197220 */ /* 0x080fe20000400000 */
[----:B------:R-:W-:Y:S01]  /*3710*/  ISETP.GT.AND P3, PT, R3, RZ, P0 ;  /* 0x000000ff0300720c */ /* 0x000fe20000764270 */
[-C--:B------:R-:W-:Y:S01]  /*3720*/  FMUL R26, R26, R56.reuse ;  /* 0x000000381a1a7220 */ /* 0x080fe20000400000 */
[----:B------:R-:W-:Y:S01]  /*3730*/  LEA R6, P4, R60, UR4, 0x1 ;  /* 0x000000043c067c11 */ /* 0x000fe2000f8808ff */
[----:B------:R-:W-:Y:S01]  /*3740*/  FMUL R27, R27, R56 ;  /* 0x000000381b1b7220 */ /* 0x000fe20000400000 */
[----:B------:R-:W-:Y:S01]  /*3750*/  F2FP.F16.F32.PACK_AB R24, RZ, R24 ;  /* 0x00000018ff18723e */ /* 0x000fe200000000ff */
[-C--:B------:R-:W-:Y:S01]  /*3760*/  FMUL R28, R28, R56.reuse ;  /* 0x000000381c1c7220 */ /* 0x080fe20000400000 */
[----:B------:R-:W-:Y:S01]  /*3770*/  LEA.HI.X R7, R60, UR5, R75, 0x1, P4 ;  /* 0x000000053c077c11 */ /* 0x000fe2000a0f0c4b */
[-C--:B------:R-:W-:Y:S01]  /*3780*/  FMUL R29, R29, R56.reuse ;  /* 0x000000381d1d7220 */ /* 0x080fe20000400000 */
[----:B------:R-:W-:Y:S01]  /*3790*/  F2FP.F16.F32.PACK_AB R25, RZ, R25 ;  /* 0x00000019ff19723e */ /* 0x000fe200000000ff */
[-C--:B------:R-:W-:Y:S01]  /*37a0*/  FMUL R30, R30, R56.reuse ;  /* 0x000000381e1e7220 */ /* 0x080fe20000400000 */
[----:B------:R-:W-:Y:S01]  /*37b0*/  SHF.L.U64.HI R67, R66, 0x4, R67 ;  /* 0x0000000442437819 */ /* 0x000fe20000010243 */
[----:B------:R-:W-:Y:S01]  /*37c0*/  @P1 STG.E.U16 desc[UR36][R6.64], R24 ;  /* 0x0000001806001986 */ /* 0x000fe2000c101524 */
[----:B------:R-:W-:Y:S01]  /*37d0*/  ISETP.GT.AND P1, PT, R4, 0x8, PT ;  /* 0x000000080400780c */ /* 0x000fe20003f24270 */
[----:B------:R-:W-:Y:S01]  /*37e0*/  FMUL R31, R31, R56 ;  /* 0x000000381f1f7220 */ /* 0x000fe20000400000 */
[C---:B------:R-:W-:Y:S01]  /*37f0*/  ISETP.GT.AND P4, PT, R3.reuse, 0x8, P0 ;  /* 0x000000080300780c */ /* 0x040fe20000784270 */
[----:B------:R-:W-:Y:S01]  /*3800*/  @P3 STG.E.U16 desc[UR36][R6.64+0x2], R25 ;  /* 0x0000021906003986 */ /* 0x000fe2000c101524 */
[----:B------:R-:W-:Y:S01]  /*3810*/  LEA R8, P3, R66, R6, 0x4 ;  /* 0x0000000642087211 */ /* 0x000fe200078620ff */
[-C--:B------:R-:W-:Y:S01]  /*3820*/  FMUL R32, R32, R56.reuse ;  /* 0x0000003820207220 */ /* 0x080fe20000400000 */
[----:B------:R-:W-:Y:S01]  /*3830*/  ISETP.GT.AND P2, PT, R3, 0x8, P2 ;  /* 0x000000080300780c */ /* 0x000fe20001744270 */
[-C--:B------:R-:W-:Y:S01]  /*3840*/  FMUL R33, R33, R56.reuse ;  /* 0x0000003821217220 */ /* 0x080fe20000400000 */
[----:B------:R-:W-:Y:S01]  /*3850*/  ISETP.GT.AND P0, PT, R4, 0x9, PT ;  /* 0x000000090400780c */ /* 0x000fe20003f04270 */
[----:B------:R-:W-:Y:S01]  /*3860*/  IMAD.X R9, R67, 0x1, R7, P3 ;  /* 0x0000000143097824 */ /* 0x000fe200018e0607 */
[C---:B------:R-:W-:Y:S01]  /*3870*/  ISETP.GT.AND P5, PT, R3.reuse, RZ, P1 ;  /* 0x000000ff0300720c */ /* 0x040fe20000fa4270 */
[-C--:B------:R-:W-:Y:S01]  /*3880*/  FMUL R34, R34, R56.reuse ;  /* 0x0000003822227220 */ /* 0x080fe20000400000 */
[----:B------:R-:W-:Y:S01]  /*3890*/  ISETP.GT.AND P3, PT, R3, RZ, P0 ;  /* 0x000000ff0300720c */ /* 0x000fe20000764270 */
[----:B------:R-:W-:Y:S01]  /*38a0*/  FMUL R35, R35, R56 ;  /* 0x0000003823237220 */ /* 0x000fe20000400000 */
[----:B------:R-:W-:Y:S01]  /*38b0*/  F2FP.F16.F32.PACK_AB R26, RZ, R26 ;  /* 0x0000001aff1a723e */ /* 0x000fe200000000ff */
[-C--:B------:R-:W-:Y:S01]  /*38c0*/  FMUL R36, R36, R56.reuse ;  /* 0x0000003824247220 */ /* 0x080fe20000400000 */
[----:B------:R-:W-:Y:S01]  /*38d0*/  F2FP.F16.F32.PACK_AB R27, RZ, R27 ;  /* 0x0000001bff1b723e */ /* 0x000fe200000000ff */
[----:B------:R-:W-:Y:S01]  /*38e0*/  FMUL R37, R37, R56 ;  /* 0x0000003825257220 */ /* 0x000fe20000400000 */
[----:B------:R-:W-:Y:S01]  /*38f0*/  F2FP.F16.F32.PACK_AB R28, RZ, R28 ;  /* 0x0000001cff1c723e */ /* 0x000fe200000000ff */
[----:B------:R-:W-:Y:S01]  /*3900*/  @P2 STG.E.U16 desc[UR36][R8.64], R26 ;  /* 0x0000001a08002986 */ /* 0x000fe2000c101524 */
[----:B------:R-:W-:Y:S01]  /*3910*/  F2FP.F16.F32.PACK_AB R29, RZ, R29 ;  /* 0x0000001dff1d723e */ /* 0x000fe200000000ff */
[-C--:B------:R-:W-:Y:S01]  /*3920*/  FMUL R38, R38, R56.reuse ;  /* 0x0000003826267220 */ /* 0x080fe20000400000 */
[----:B------:R-:W-:Y:S01]  /*3930*/  ISETP.GT.AND P2, PT, R3, 0x8, P1 ;  /* 0x000000080300780c */ /* 0x000fe20000f44270 */
[----:B------:R-:W-:Y:S01]  /*3940*/  @P4 STG.E.U16 desc[UR36][R8.64+0x2], R27 ;  /* 0x0000021b08004986 */ /* 0x000fe2000c101524 */
[----:B------:R-:W-:Y:S01]  /*3950*/  ISETP.GT.AND P1, PT, R4, 0x10, PT ;  /* 0x000000100400780c */ /* 0x000fe20003f24270 */
[----:B------:R-:W-:Y:S01]  /*3960*/  FMUL R39, R39, R56 ;  /* 0x0000003827277220 */ /* 0x000fe20000400000 */
[----:B------:R-:W-:Y:S01]  /*3970*/  F2FP.F16.F32.PACK_AB R30, RZ, R30 ;  /* 0x0000001eff1e723e */ /* 0x000fe200000000ff */
[----:B------:R-:W-:Y:S01]  /*3980*/  @P5 STG.E.U16 desc[UR36][R6.64+0x10], R28 ;  /* 0x0000101c06005986 */ /* 0x000fe2000c101524 */
[C---:B------:R-:W-:Y:S01]  /*3990*/  ISETP.GT.AND P4, PT, R3.reuse, RZ, P1 ;  /* 0x000000ff0300720c */ /* 0x040fe20000f84270 */
[-C--:B------:R-:W-:Y:S01]  /*39a0*/  FMUL R40, R40, R56.reuse ;  /* 0x0000003828287220 */ /* 0x080fe20000400000 */
[----:B------:R-:W-:Y:S01]  /*39b0*/  F2FP.F16.F32.PACK_AB R31, RZ, R31 ;  /* 0x0000001fff1f723e */ /* 0x000fe200000000ff */
[----:B------:R-:W-:Y:S01]  /*39c0*/  @P3 STG.E.U16 desc[UR36][R6.64+0x12], R29 ;  /* 0x0000121d06003986 */ /* 0x000fe2000c101524 */
[----:B------:R-:W-:Y:S01]  /*39d0*/  ISETP.GT.AND P3, PT, R3, 0x8, P0 ;  /* 0x000000080300780c */ /* 0x000fe20000764270 */
[----:B------:R-:W-:Y:S01]  /*39e0*/  FMUL R41, R41, R56 ;  /* 0x0000003829297220 */ /* 0x000fe20000400000 */
[----:B------:R-:W-:Y:S01]  /*39f0*/  ISETP.GT.AND P0, PT, R4, 0x11, PT ;  /* 0x000000110400780c */ /* 0x000fe20003f04270 */
[----:B------:R-:W-:Y:S01]  /*3a00*/  @P2 STG.E.U16 desc[UR36][R8.64+0x10], R30 ;  /* 0x0000101e08002986 */ /* 0x000fe2000c101524 */
[----:B------:R-:W-:Y:S01]  /*3a10*/  F2FP.F16.F32.PACK_AB R32, RZ, R32 ;  /* 0x00000020ff20723e */ /* 0x000fe200000000ff */
[-C--:B------:R-:W-:Y:S01]  /*3a20*/  FMUL R42, R42, R56.reuse ;  /* 0x000000382a2a7220 */ /* 0x080fe20000400000 */
[----:B------:R-:W-:Y:S01]  /*3a30*/  ISETP.GT.AND P5, PT, R3, RZ, P0 ;  /* 0x000000ff0300720c */ /* 0x000fe200007a4270 */
[-C--:B------:R-:W-:Y:S01]  /*3a40*/  FMUL R43, R43, R56.reuse ;  /* 0x000000382b2b7220 */ /* 0x080fe20000400000 */
[----:B------:R-:W-:Y:S01]  /*3a50*/  ISETP.GT.AND P2, PT, R3, 0x8, P1 ;  /* 0x000000080300780c */ /* 0x000fe20000f44270 */
[-C--:B------:R-:W-:Y:S01]  /*3a60*/  FMUL R44, R44, R56.reuse ;  /* 0x000000382c2c7220 */ /* 0x080fe20000400000 */
[----:B------:R-:W-:Y:S01]  /*3a70*/  ISETP.GT.AND P1, PT, R4, 0x18, PT ;  /* 0x000000180400780c */ /* 0x000fe20003f24270 */
[-C--:B------:R-:W-:Y:S01]  /*3a80*/  FMUL R45, R45, R56.reuse ;  /* 0x000000382d2d7220 */ /* 0x080fe20000400000 */
[----:B------:R-:W-:Y:S01]  /*3a90*/  F2FP.F16.F32.PACK_AB R33, RZ, R33 ;  /* 0x00000021ff21723e */ /* 0x000fe200000000ff */
[----:B------:R-:W-:Y:S01]  /*3aa0*/  @P3 STG.E.U16 desc[UR36][R8.64+0x12], R31 ;  /* 0x0000121f08003986 */ /* 0x000fe2000c101524 */
[C---:B------:R-:W-:Y:S01]  /*3ab0*/  ISETP.GT.AND P3, PT, R3.reuse, 0x8, P0 ;  /* 0x000000080300780c */ /* 0x040fe20000764270 */
[-C--:B------:R-:W-:Y:S01]  /*3ac0*/  FMUL R46, R46, R56.reuse ;  /* 0x000000382e2e7220 */ /* 0x080fe20000400000 */
[----:B------:R-:W-:Y:S01]  /*3ad0*/  ISETP.GT.AND P0, PT, R4, 0x19, PT ;  /* 0x000000190400780c */ /* 0x000fe20003f04270 */
[----:B------:R-:W-:Y:S01]  /*3ae0*/  @P4 STG.E.U16 desc[UR36][R6.64+0x20], R32 ;  /* 0x0000202006004986 */ /* 0x000fe2000c101524 */
[----:B------:R-:W-:Y:S01]  /*3af0*/  ISETP.GT.AND P4, PT, R3, RZ, P1 ;  /* 0x000000ff0300720c */ /* 0x000fe20000f84270 */
[----:B------:R-:W-:Y:S01]  /*3b00*/  FMUL R47, R47, R56 ;  /* 0x000000382f2f7220 */ /* 0x000fe20000400000 */
[----:B------:R-:W-:Y:S01]  /*3b10*/  F2FP.F16.F32.PACK_AB R34, RZ, R34 ;  /* 0x00000022ff22723e */ /* 0x000fe200000000ff */
[----:B------:R-:W-:Y:S01]  /*3b20*/  @P5 STG.E.U16 desc[UR36][R6.64+0x22], R33 ;  /* 0x0000222106005986 */ /* 0x000fe2000c101524 */
[----:B------:R-:W-:Y:S01]  /*3b30*/  ISETP.GT.AND P5, PT, R3, RZ, P0 ;  /* 0x000000ff0300720c */ /* 0x000fe200007a4270 */
[----:B------:R-:W-:Y:S01]  /*3b40*/  FMUL R48, R48, R56 ;  /* 0x0000003830307220 */ /* 0x000fe20000400000 */
[----:B------:R-:W-:Y:S01]  /*3b50*/  F2FP.F16.F32.PACK_AB R35, RZ, R35 ;  /* 0x00000023ff23723e */ /* 0x000fe200000000ff */
[----:B------:R-:W-:Y:S01]  /*3b60*/  @P2 STG.E.U16 desc[UR36][R8.64+0x20], R34 ;  /* 0x0000202208002986 */ /* 0x000fe2000c101524 */
[----:B------:R-:W-:Y:S01]  /*3b70*/  F2FP.F16.F32.PACK_AB R36, RZ, R36 ;  /* 0x00000024ff24723e */ /* 0x000fe200000000ff */
[-C--:B------:R-:W-:Y:S01]  /*3b80*/  FMUL R49, R49, R56.reuse ;  /* 0x0000003831317220 */ /* 0x080fe20000400000 */
[C---:B------:R-:W-:Y:S01]  /*3b90*/  ISETP.GT.AND P2, PT, R3.reuse, 0x8, P1 ;  /* 0x000000080300780c */ /* 0x040fe20000f44270 */
[----:B------:R-:W-:Y:S01]  /*3ba0*/  @P3 STG.E.U16 desc[UR36][R8.64+0x22], R35 ;  /* 0x0000222308003986 */ /* 0x000fe2000c101524 */
[----:B------:R-:W-:Y:S01]  /*3bb0*/  ISETP.GT.AND P1, PT, R4, 0x20, PT ;  /* 0x000000200400780c */ /* 0x000fe20003f24270 */
[-C--:B------:R-:W-:Y:S01]  /*3bc0*/  FMUL R50, R50, R56.reuse ;  /* 0x0000003832327220 */ /* 0x080fe20000400000 */
[----:B------:R-:W-:Y:S01]  /*3bd0*/  F2FP.F16.F32.PACK_AB R37, RZ, R37 ;  /* 0x00000025ff25723e */ /* 0x000fe200000000ff */
[----:B------:R-:W-:Y:S01]  /*3be0*/  @P4 STG.E.U16 desc[UR36][R6.64+0x30], R36 ;  /* 0x0000302406004986 */ /* 0x000fe2000c101524 */
[----:B------:R-:W-:Y:S01]  /*3bf0*/  ISETP.GT.AND P3, PT, R3, 0x8, P0 ;  /* 0x000000080300780c */ /* 0x000fe20000764270 */
[-C--:B------:R-:W-:Y:S01]  /*3c00*/  FMUL R51, R51, R56.reuse ;  /* 0x0000003833337220 */ /* 0x080fe20000400000 */
[----:B------:R-:W-:Y:S01]  /*3c10*/  ISETP.GT.AND P0, PT, R4, 0x21, PT ;  /* 0x000000210400780c */ /* 0x000fe20003f04270 */
[----:B------:R-:W-:Y:S01]  /*3c20*/  @P5 STG.E.U16 desc[UR36][R6.64+0x32], R37 ;  /* 0x0000322506005986 */ /* 0x000fe2000c101524 */
        /* <DEDUP_REMOVED lines=10> */
[----:B------:R-:W-:-:S02]  /*3cd0*/  F2FP.F16.F32.PACK_AB R41, RZ, R41 ;  /* 0x00000029ff29723e */ /* 0x000fc400000000ff */
[C---:B------:R-:W-:Y:S01]  /*3ce0*/  ISETP.GT.AND P1, PT, R3.reuse, 0x8, P1 ;  /* 0x000000080300780c */ /* 0x040fe20000f24270 */
[----:B------:R-:W-:Y:S01]  /*3cf0*/  @P3 STG.E.U16 desc[UR36][R8.64+0x32], R39 ;  /* 0x0000322708003986 */ /* 0x000fe2000c101524 */
[C---:B------:R-:W-:Y:S02]  /*3d00*/  ISETP.GT.AND P2, PT, R3.reuse, 0x8, P0 ;  /* 0x000000080300780c */ /* 0x040fe40000744270 */
[C---:B------:R-:W-:Y:S01]  /*3d10*/  ISETP.GT.AND P0, PT, R4.reuse, 0x29, PT ;  /* 0x000000290400780c */ /* 0x040fe20003f04270 */
[----:B------:R-:W-:Y:S01]  /*3d20*/  @P4 STG.E.U16 desc[UR36][R6.64+0x40], R40 ;  /* 0x0000402806004986 */ /* 0x000fe2000c101524 */
[----:B------:R-:W-:Y:S02]  /*3d30*/  ISETP.GT.AND P4, PT, R4, 0x28, PT ;  /* 0x000000280400780c */ /* 0x000fe40003f84270 */
[----:B------:R-:W-:Y:S01]  /*3d40*/  F2FP.F16.F32.PACK_AB R42, RZ, R42 ;  /* 0x0000002aff2a723e */ /* 0x000fe200000000ff */
[----:B------:R-:W-:Y:S01]  /*3d50*/  @P5 STG.E.U16 desc[UR36][R6.64+0x42], R41 ;  /* 0x0000422906005986 */ /* 0x000fe2000c101524 */
[----:B------:R-:W-:-:S02]  /*3d60*/  ISETP.GT.AND P5, PT, R3, RZ, P4 ;  /* 0x000000ff0300720c */ /* 0x000fc400027a4270 */
[C---:B------:R-:W-:Y:S01]  /*3d70*/  ISETP.GT.AND P3, PT, R3.reuse, RZ, P0 ;  /* 0x000000ff0300720c */ /* 0x040fe20000764270 */
[----:B------:R-:W-:Y:S01]  /*3d80*/  @P1 STG.E.U16 desc[UR36][R8.64+0x40], R42 ;  /* 0x0000402a08001986 */ /* 0x000fe2000c101524 */
[----:B------:R-:W-:Y:S02]  /*3d90*/  F2FP.F16.F32.PACK_AB R43, RZ, R43 ;  /* 0x0000002bff2b723e */ /* 0x000fe400000000ff */
[----:B------:R-:W-:Y:S02]  /*3da0*/  F2FP.F16.F32.PACK_AB R44, RZ, R44 ;  /* 0x0000002cff2c723e */ /* 0x000fe400000000ff */
[C---:B------:R-:W-:Y:S01]  /*3db0*/  ISETP.GT.AND P4, PT, R3.reuse, 0x8, P4 ;  /* 0x000000080300780c */ /* 0x040fe20002784270 */
[----:B------:R-:W-:Y:S01]  /*3dc0*/  @P2 STG.E.U16 desc[UR36][R8.64+0x42], R43 ;  /* 0x0000422b08002986 */ /* 0x000fe2000c101524 */
[----:B------:R-:W-:Y:S02]  /*3dd0*/  F2FP.F16.F32.PACK_AB R45, RZ, R45 ;  /* 0x0000002dff2d723e */ /* 0x000fe400000000ff */
[----:B------:R-:W-:Y:S01]  /*3de0*/  ISETP.GT.AND P2, PT, R4, 0x31, PT ;  /* 0x000000310400780c */ /* 0x000fe20003f44270 */
[----:B------:R-:W-:Y:S01]  /*3df0*/  @P5 STG.E.U16 desc[UR36][R6.64+0x50], R44 ;  /* 0x0000502c06005986 */ /* 0x000fe2000c101524 */
[----:B------:R-:W-:-:S02]  /*3e00*/  ISETP.GT.AND P5, PT, R3, 0x8, P0 ;  /* 0x000000080300780c */ /* 0x000fc400007a4270 */
[C---:B------:R-:W-:Y:S01]  /*3e10*/  ISETP.GT.AND P1, PT, R4.reuse, 0x38, PT ;  /* 0x000000380400780c */ /* 0x040fe20003f24270 */
[----:B------:R-:W-:Y:S01]  /*3e20*/  @P3 STG.E.U16 desc[UR36][R6.64+0x52], R45 ;  /* 0x0000522d06003986 */ /* 0x000fe2000c101524 */
[C---:B------:R-:W-:Y:S02]  /*3e30*/  ISETP.GT.AND P3, PT, R4.reuse, 0x30, PT ;  /* 0x000000300400780c */ /* 0x040fe40003f64270 */
[----:B------:R-:W-:Y:S01]  /*3e40*/  ISETP.GT.AND P0, PT, R4, 0x39, PT ;  /* 0x000000390400780c */ /* 0x000fe20003f04270 */
[----:B------:R-:W-:Y:S01]  /*3e50*/  @P4 IMAD.MOV.U32 R4, RZ, RZ, R8 ;  /* 0x000000ffff044224 */ /* 0x000fe200078e0008 */
[----:B------:R-:W-:Y:S01]  /*3e60*/  F2FP.F16.F32.PACK_AB R46, RZ, R46 ;  /* 0x0000002eff2e723e */ /* 0x000fe200000000ff */
[----:B------:R-:W-:Y:S01]  /*3e70*/  @P4 IMAD.MOV.U32 R5, RZ, RZ, R9 ;  /* 0x000000ffff054224 */ /* 0x000fe200078e0009 */
[----:B------:R-:W-:Y:S02]  /*3e80*/  F2FP.F16.F32.PACK_AB R47, RZ, R47 ;  /* 0x0000002fff2f723e */ /* 0x000fe400000000ff */
[----:B------:R-:W-:-:S02]  /*3e90*/  F2FP.F16.F32.PACK_AB R48, RZ, R48 ;  /* 0x00000030ff30723e */ /* 0x000fc400000000ff */
[----:B------:R0:W-:Y:S01]  /*3ea0*/  @P4 STG.E.U16 desc[UR36][R4.64+0x50], R46 ;  /* 0x0000502e04004986 */ /* 0x0001e2000c101524 */
[C---:B------:R-:W-:Y:S02]  /*3eb0*/  ISETP.GT.AND P4, PT, R3.reuse, RZ, P2 ;  /* 0x000000ff0300720c */ /* 0x040fe40001784270 */
[----:B------:R-:W-:Y:S02]  /*3ec0*/  F2FP.F16.F32.PACK_AB R49, RZ, R49 ;  /* 0x00000031ff31723e */ /* 0x000fe400000000ff */
[----:B------:R-:W-:Y:S02]  /*3ed0*/  ISETP.GT.AND P2, PT, R3, 0x8, P2 ;  /* 0x000000080300780c */ /* 0x000fe40001744270 */
[----:B------:R-:W-:Y:S02]  /*3ee0*/  F2FP.F16.F32.PACK_AB R50, RZ, R50 ;  /* 0x00000032ff32723e */ /* 0x000fe400000000ff */
[----:B------:R-:W-:Y:S02]  /*3ef0*/  F2FP.F16.F32.PACK_AB R51, RZ, R51 ;  /* 0x00000033ff33723e */ /* 0x000fe400000000ff */
[----:B------:R-:W-:Y:S01]  /*3f00*/  F2FP.F16.F32.PACK_AB R52, RZ, R52 ;  /* 0x00000034ff34723e */ /* 0x000fe200000000ff */
[----:B0-----:R-:W-:Y:S01]  /*3f10*/  @P5 IMAD.MOV.U32 R4, RZ, RZ, R8 ;  /* 0x000000ffff045224 */ /* 0x001fe200078e0008 */
[----:B------:R-:W-:Y:S01]  /*3f20*/  F2FP.F16.F32.PACK_AB R53, RZ, R53 ;  /* 0x00000035ff35723e */ /* 0x000fe200000000ff */
[----:B------:R-:W-:Y:S01]  /*3f30*/  @P5 IMAD.MOV.U32 R5, RZ, RZ, R9 ;  /* 0x000000ffff055224 */ /* 0x000fe200078e0009 */
[----:B------:R-:W-:-:S02]  /*3f40*/  F2FP.F16.F32.PACK_AB R54, RZ, R54 ;  /* 0x00000036ff36723e */ /* 0x000fc400000000ff */
[----:B------:R-:W-:Y:S02]  /*3f50*/  F2FP.F16.F32.PACK_AB R55, RZ, R55 ;  /* 0x00000037ff37723e */ /* 0x000fe400000000ff */
[----:B------:R0:W-:Y:S01]  /*3f60*/  @P5 STG.E.U16 desc[UR36][R4.64+0x52], R47 ;  /* 0x0000522f04005986 */ /* 0x0001e2000c101524 */
[C---:B------:R-:W-:Y:S02]  /*3f70*/  ISETP.GT.AND P5, PT, R3.reuse, RZ, P3 ;  /* 0x000000ff0300720c */ /* 0x040fe40001fa4270 */
[----:B------:R-:W-:-:S11]  /*3f80*/  ISETP.GT.AND P3, PT, R3, 0x8, P3 ;  /* 0x000000080300780c */ /* 0x000fd60001f64270 */
[----:B0-----:R-:W-:Y:S02]  /*3f90*/  @P5 IMAD.MOV.U32 R4, RZ, RZ, R6 ;  /* 0x000000ffff045224 */ /* 0x001fe400078e0006 */
[----:B------:R-:W-:-:S05]  /*3fa0*/  @P5 IMAD.MOV.U32 R5, RZ, RZ, R7 ;  /* 0x000000ffff055224 */ /* 0x000fca00078e0007 */
[----:B------:R0:W-:Y:S01]  /*3fb0*/  @P5 STG.E.U16 desc[UR36][R4.64+0x60], R48 ;  /* 0x0000603004005986 */ /* 0x0001e2000c101524 */
[C---:B------:R-:W-:Y:S02]  /*3fc0*/  ISETP.GT.AND P5, PT, R3.reuse, RZ, P0 ;  /* 0x000000ff0300720c */ /* 0x040fe400007a4270 */
[----:B------:R-:W-:Y:S01]  /*3fd0*/  ISETP.GT.AND P0, PT, R3, 0x8, P0 ;  /* 0x000000080300780c */ /* 0x000fe20000704270 */
[----:B0-----:R-:W-:Y:S02]  /*3fe0*/  @P4 IMAD.MOV.U32 R4, RZ, RZ, R6 ;  /* 0x000000ffff044224 */ /* 0x001fe400078e0006 */
[----:B------:R-:W-:-:S05]  /*3ff0*/  @P4 IMAD.MOV.U32 R5, RZ, RZ, R7 ;  /* 0x000000ffff054224 */ /* 0x000fca00078e0007 */
[----:B------:R0:W-:Y:S01]  /*4000*/  @P4 STG.E.U16 desc[UR36][R4.64+0x62], R49 ;  /* 0x0000623104004986 */ /* 0x0001e2000c101524 */
[C---:B------:R-:W-:Y:S02]  /*4010*/  ISETP.GT.AND P4, PT, R3.reuse, RZ, P1 ;  /* 0x000000ff0300720c */ /* 0x040fe40000f84270 */
[----:B------:R-:W-:Y:S01]  /*4020*/  ISETP.GT.AND P1, PT, R3, 0x8, P1 ;  /* 0x000000080300780c */ /* 0x000fe20000f24270 */
[----:B0-----:R-:W-:Y:S02]  /*4030*/  @P3 IMAD.MOV.U32 R4, RZ, RZ, R8 ;  /* 0x000000ffff043224 */ /* 0x001fe400078e0008 */
[----:B------:R-:W-:-:S05]  /*4040*/  @P3 IMAD.MOV.U32 R5, RZ, RZ, R9 ;  /* 0x000000ffff053224 */ /* 0x000fca00078e0009 */
[----:B------:R0:W-:Y:S02]  /*4050*/  @P3 STG.E.U16 desc[UR36][R4.64+0x60], R50 ;  /* 0x0000603204003986 */ /* 0x0001e4000c101524 */
[----:B0-----:R-:W-:Y:S02]  /*4060*/  @P2 IMAD.MOV.U32 R4, RZ, RZ, R8 ;  /* 0x000000ffff042224 */ /* 0x001fe400078e0008 */
[----:B------:R-:W-:-:S05]  /*4070*/  @P2 IMAD.MOV.U32 R5, RZ, RZ, R9 ;  /* 0x000000ffff052224 */ /* 0x000fca00078e0009 */
[----:B------:R0:W-:Y:S02]  /*4080*/  @P2 STG.E.U16 desc[UR36][R4.64+0x62], R51 ;  /* 0x0000623304002986 */ /* 0x0001e4000c101524 */
[----:B0-----:R-:W-:Y:S02]  /*4090*/  @P4 IMAD.MOV.U32 R4, RZ, RZ, R6 ;  /* 0x000000ffff044224 */ /* 0x001fe400078e0006 */
[----:B------:R-:W-:-:S05]  /*40a0*/  @P4 IMAD.MOV.U32 R5, RZ, RZ, R7 ;  /* 0x000000ffff054224 */ /* 0x000fca00078e0007 */
[----:B------:R0:W-:Y:S04]  /*40b0*/  @P4 STG.E.U16 desc[UR36][R4.64+0x70], R52 ;  /* 0x0000703404004986 */ /* 0x0001e8000c101524 */
[----:B------:R4:W-:Y:S01]  /*40c0*/  @P5 STG.E.U16 desc[UR36][R6.64+0x72], R53 ;  /* 0x0000723506005986 */ /* 0x0009e2000c101524 */
[----:B0-----:R-:W-:Y:S02]  /*40d0*/  @P1 IMAD.MOV.U32 R4, RZ, RZ, R8 ;  /* 0x000000ffff041224 */ /* 0x001fe400078e0008 */
[----:B------:R-:W-:-:S05]  /*40e0*/  @P1 IMAD.MOV.U32 R5, RZ, RZ, R9 ;  /* 0x000000ffff051224 */ /* 0x000fca00078e0009 */
[----:B------:R4:W-:Y:S04]  /*40f0*/  @P1 STG.E.U16 desc[UR36][R4.64+0x70], R54 ;  /* 0x0000703604001986 */ /* 0x0009e8000c101524 */
[----:B------:R4:W-:Y:S02]  /*4100*/  @P0 STG.E.U16 desc[UR36][R8.64+0x72], R55 ;  /* 0x0000723708000986 */ /* 0x0009e4000c101524 */
.L_x_96:
[----:B------:R-:W-:Y:S05]  /*4110*/  BSYNC B0 ;  /* 0x0000000000007941 */ /* 0x000fea0003800000 */
.L_x_34:
[----:B------:R-:W-:Y:S01]  /*4120*/  ULDC UR4, c[0x0][0xc] ;  /* 0x0000030000047ab9 */ /* 0x000fe20000000800 */
[----:B------:R-:W-:Y:S01]  /*4130*/  ULDC UR5, c[0x0][0x10] ;  /* 0x0000040000057ab9 */ /* 0x000fe20000000800 */
[----:B------:R-:W0:Y:S01]  /*4140*/  LDC R3, c[0x0][0x14] ;  /* 0x00000500ff037b82 */ /* 0x000e220000000800 */
[----:B------:R-:W-:Y:S01]  /*4150*/  UIMAD.WIDE.U32 UR4, UR4, UR5, URZ ;  /* 0x00000005040472a5 */ /* 0x000fe2000f8e003f */
[----:B------:R-:W-:Y:S02]  /*4160*/  IMAD.MOV.U32 R61, RZ, RZ, -0x1 ;  /* 0xffffffffff3d7424 */ /* 0x000fe400078e00ff */
[----:B------:R-:W-:-:S03]  /*4170*/  IMAD.MOV.U32 R59, RZ, RZ, -0x1 ;  /* 0xffffffffff3b7424 */ /* 0x000fc600078e00ff */
[----:B0-----:R-:W-:-:S04]  /*4180*/  IMAD.WIDE.U32 R16, R3, UR4, R16 ;  /* 0x0000000403107c25 */ /* 0x001fc8000f8e0010 */
[----:B------:R-:W-:Y:S01]  /*4190*/  IMAD R3, R3, UR5, RZ ;  /* 0x0000000503037c24 */ /* 0x000fe2000f8e02ff */
[----:B------:R-:W-:Y:S02]  /*41a0*/  ULDC.64 UR4, c[0x0][0x650] ;  /* 0x0001940000047ab9 */ /* 0x000fe40000000a00 */
[----:B------:R-:W-:Y:S01]  /*41b0*/  ISETP.GE.U32.AND P0, PT, R16, UR4, PT ;  /* 0x0000000410007c0c */ /* 0x000fe2000bf06070 */
[--C-:B------:R-:W-:Y:S01]  /*41c0*/  IMAD.IADD R17, R17, 0x1, R3.reuse ;  /* 0x0000000111117824 */ /* 0x100fe200078e0203 */
[----:B------:R-:W-:-:S04]  /*41d0*/  PRMT R3, RZ, 0x7610, R3 ;  /* 0x00007610ff037816 */ /* 0x000fc80000000003 */
[----:B------:R-:W-:-:S13]  /*41e0*/  ISETP.GE.U32.AND.EX P0, PT, R17, UR5, PT, P0 ;  /* 0x0000000511007c0c */ /* 0x000fda000bf06100 */
[----:B------:R-:W-:Y:S05]  /*41f0*/  @P0 BRA `(.L_x_97) ;  /* 0x0000000400640947 */ /* 0x000fea0003800000 */
[----:B---3--:R-:W0:Y:S01]  /*4200*/  S2R R12, SR_CTAID.X ;  /* 0x00000000000c7919 */ /* 0x008e220000002500 */
[----:B-12---:R-:W1:Y:S01]  /*4210*/  LDC.64 R10, c[0x0][0x628] ;  /* 0x00018a00ff0a7b82 */ /* 0x006e620000000a00 */
[----:B------:R-:W-:Y:S01]  /*4220*/  ULDC UR4, c[0x0][0x150] ;  /* 0x0000540000047ab9 */ /* 0x000fe20000000800 */
[----:B----4-:R-:W-:Y:S01]  /*4230*/  IMAD.MOV.U32 R8, RZ, RZ, R16 ;  /* 0x000000ffff087224 */ /* 0x010fe200078e0010 */
[----:B-----5:R-:W2:Y:S01]  /*4240*/  S2R R24, SR_CTAID.Y ;  /* 0x0000000000187919 */ /* 0x020ea20000002600 */
[----:B------:R-:W-:-:S04]  /*4250*/  IMAD.MOV.U32 R9, RZ, RZ, R17 ;  /* 0x000000ffff097224 */ /* 0x000fc800078e0011 */
[----:B------:R-:W3:Y:S08]  /*4260*/  LDC R21, c[0x0][0x144] ;  /* 0x00005100ff157b82 */ /* 0x000ef00000000800 */
[----:B------:R-:W4:Y:S08]  /*4270*/  LDC R0, c[0x0][0x630] ;  /* 0x00018c00ff007b82 */ /* 0x000f300000000800 */
[----:B------:R-:W2:Y:S01]  /*4280*/  LDC.64 R14, c[0x0][0x620] ;  /* 0x00018800ff0e7b82 */ /* 0x000ea20000000a00 */
[----:B-1----:R-:W-:-:S04]  /*4290*/  ISETP.NE.U32.AND P0, PT, R10, RZ, PT ;  /* 0x000000ff0a00720c */ /* 0x002fc80003f05070 */
[----:B------:R-:W-:Y:S02]  /*42a0*/  ISETP.NE.AND.EX P0, PT, R11, RZ, PT, P0 ;  /* 0x000000ff0b00720c */ /* 0x000fe40003f05300 */
[----:B0-----:R-:W-:-:S05]  /*42b0*/  I2FP.F32.U32 R3, R12 ;  /* 0x0000000c00037245 */ /* 0x001fca0000201000 */
[----:B------:R-:W-:-:S04]  /*42c0*/  FMUL R3, R3, UR4 ;  /* 0x0000000403037c20 */ /* 0x000fc80008400000 */
[----:B------:R0:W1:Y:S02]  /*42d0*/  F2I.U32.TRUNC.NTZ R20, R3 ;  /* 0x0000000300147305 */ /* 0x000064000020f000 */
[----:B---34-:R-:W-:Y:S05]  /*42e0*/  @!P0 BRA `(.L_x_98) ;  /* 0x0000000000288947 */ /* 0x018fea0003800000 */
[----:B0-----:R-:W0:Y:S02]  /*42f0*/  LDC R3, c[0x0][0x634] ;  /* 0x00018d00ff037b82 */ /* 0x001e240000000800 */
        /* <DEDUP_REMOVED lines=9> */
.L_x_98:
[----:B------:R-:W3:Y:S01]  /*4390*/  LDC.64 R28, c[0x0][0x640] ;  /* 0x00019000ff1c7b82 */ /* 0x000ee20000000a00 */
[-CC-:B------:R-:W-:Y:S01]  /*43a0*/  SHF.R.U64 R59, R8, R0.reuse, R9.reuse ;  /* 0x00000000083b7219 */ /* 0x180fe20000001209 */
[----:B-1----:R-:W-:Y:S01]  /*43b0*/  IMAD.MOV R20, RZ, RZ, -R20 ;  /* 0x000000ffff147224 */ /* 0x002fe200078e0a14 */
[----:B------:R-:W-:Y:S01]  /*43c0*/  SHF.R.U32.HI R0, RZ, R0, R9 ;  /* 0x00000000ff007219 */ /* 0x000fe20000011609 */
[----:B------:R-:W-:Y:S01]  /*43d0*/  ULDC UR4, c[0x0][0x154] ;  /* 0x0000550000047ab9 */ /* 0x000fe20000000800 */
[----:B0-----:R-:W-:Y:S01]  /*43e0*/  IADD3 R3, P0, RZ, -R59, RZ ;  /* 0x8000003bff037210 */ /* 0x001fe20007f1e0ff */
[----:B------:R-:W-:Y:S02]  /*43f0*/  IMAD R21, R21, R20, R12 ;  /* 0x0000001415157224 */ /* 0x000fe400078e020c */
[----:B------:R-:W0:Y:S01]  /*4400*/  LDC R6, c[0x0][0x618] ;  /* 0x00018600ff067b82 */ /* 0x000e220000000800 */
[----:B------:R-:W-:Y:S02]  /*4410*/  IMAD.MOV.U32 R7, RZ, RZ, 0x1 ;  /* 0x00000001ff077424 */ /* 0x000fe400078e00ff */
[----:B------:R-:W-:-:S04]  /*4420*/  IMAD.X R5, RZ, RZ, ~R0, P0 ;  /* 0x000000ffff057224 */ /* 0x000fc800000e0e00 */
[-C--:B--2---:R-:W-:Y:S01]  /*4430*/  IMAD R0, R5, R14.reuse, RZ ;  /* 0x0000000e05007224 */ /* 0x084fe200078e02ff */
[----:B------:R-:W1:Y:S01]  /*4440*/  LDC R8, c[0x0][0x608] ;  /* 0x00018200ff087b82 */ /* 0x000e620000000800 */
[----:B------:R-:W-:-:S04]  /*4450*/  IMAD.WIDE.U32 R4, R3, R14, R16 ;  /* 0x0000000e03047225 */ /* 0x000fc800078e0010 */
[----:B------:R-:W-:Y:S01]  /*4460*/  IMAD R3, R3, R15, R0 ;  /* 0x0000000f03037224 */ /* 0x000fe200078e0200 */
[----:B------:R-:W-:Y:S02]  /*4470*/  I2FP.F32.U32 R0, R24 ;  /* 0x0000001800007245 */ /* 0x000fe40000201000 */
[----:B------:R-:W2:Y:S01]  /*4480*/  LDC R26, c[0x0][0x658] ;  /* 0x00019600ff1a7b82 */ /* 0x000ea20000000800 */
[----:B------:R-:W-:Y:S01]  /*4490*/  IMAD.IADD R3, R5, 0x1, R3 ;  /* 0x0000000105037824 */ /* 0x000fe200078e0203 */
[----:B---3--:R-:W-:Y:S01]  /*44a0*/  ISETP.NE.U32.AND P0, PT, R28, RZ, PT ;  /* 0x000000ff1c00720c */ /* 0x008fe20003f05070 */
[----:B------:R-:W-:Y:S01]  /*44b0*/  FMUL R0, R0, UR4 ;  /* 0x0000000400007c20 */ /* 0x000fe20008400000 */
[----:B------:R-:W-:Y:S02]  /*44c0*/  IMAD.MOV.U32 R5, RZ, RZ, -0x1 ;  /* 0xffffffffff057424 */ /* 0x000fe400078e00ff */
[----:B------:R-:W-:Y:S01]  /*44d0*/  ISETP.NE.AND.EX P0, PT, R29, RZ, PT, P0 ;  /* 0x000000ff1d00720c */ /* 0x000fe20003f05300 */
[----:B------:R3:W4:Y:S01]  /*44e0*/  F2I.U32.TRUNC.NTZ R13, R0 ;  /* 0x00000000000d7305 */ /* 0x000722000020f000 */
[----:B------:R-:W3:Y:S01]  /*44f0*/  LDC R15, c[0x0][0x148] ;  /* 0x00005200ff0f7b82 */ /* 0x000ee20000000800 */
[----:B0-----:R-:W-:-:S02]  /*4500*/  SHF.R.U64 R12, R4, R6, R3 ;  /* 0x00000006040c7219 */ /* 0x001fc40000001203 */
[----:B------:R-:W-:-:S05]  /*4510*/  SHF.R.U32.HI R3, RZ, R6, R3 ;  /* 0x00000006ff037219 */ /* 0x000fca0000011603 */
[----:B------:R-:W0:Y:S01]  /*4520*/  LDC R20, c[0x0][0x600] ;  /* 0x00018000ff147b82 */ /* 0x000e220000000800 */
[-CC-:B-1----:R-:W-:Y:S02]  /*4530*/  SHF.R.U64 R10, R12, R8.reuse, R3.reuse ;  /* 0x000000080c0a7219 */ /* 0x182fe40000001203 */
[----:B------:R-:W-:-:S05]  /*4540*/  SHF.R.U32.HI R3, RZ, R8, R3 ;  /* 0x00000008ff037219 */ /* 0x000fca0000011603 */
[----:B------:R-:W1:Y:S01]  /*4550*/  LDC R27, c[0x0][0x648] ;  /* 0x00019200ff1b7b82 */ /* 0x000e620000000800 */
[-C--:B--2---:R-:W-:Y:S02]  /*4560*/  SHF.L.U32 R4, R5, R26.reuse, RZ ;  /* 0x0000001a05047219 */ /* 0x084fe400000006ff */
[-CC-:B------:R-:W-:Y:S02]  /*4570*/  SHF.R.U64 R14, R10, R26.reuse, R3.reuse ;  /* 0x0000001a0a0e7219 */ /* 0x180fe40000001203 */
[----:B------:R-:W-:Y:S02]  /*4580*/  SHF.R.U32.HI R5, RZ, R26, R3 ;  /* 0x0000001aff057219 */ /* 0x000fe40000011603 */
[----:B------:R-:W-:Y:S01]  /*4590*/  LOP3.LUT R25, RZ, R4, RZ, 0x33, !PT ;  /* 0x00000004ff197212 */ /* 0x000fe200078e33ff */
[----:B------:R-:W2:Y:S01]  /*45a0*/  LDC R30, c[0x0][0x638] ;  /* 0x00018e00ff1e7b82 */ /* 0x000ea20000000800 */
[----:B------:R-:W-:Y:S01]  /*45b0*/  SHF.L.U32 R26, R7, R26, RZ ;  /* 0x0000001a071a7219 */ /* 0x000fe200000006ff */
[----:B------:R-:W-:-:S06]  /*45c0*/  IMAD.MOV.U32 R4, RZ, RZ, R14 ;  /* 0x000000ffff047224 */ /* 0x000fcc00078e000e */
[----:B------:R-:W0:Y:S01]  /*45d0*/  LDC R31, c[0x0][0x610] ;  /* 0x00018400ff1f7b82 */ /* 0x000e220000000800 */
[----:B----4-:R-:W-:Y:S05]  /*45e0*/  @!P0 BRA `(.L_x_99) ;  /* 0x0000000000288947 */ /* 0x010fea0003800000 */
        /* <DEDUP_REMOVED lines=10> */
.L_x_99:
[----:B------:R-:W-:Y:S01]  /*4690*/  ISETP.NE.AND P0, PT, R2, 0x1, PT ;  /* 0x000000010200780c */ /* 0x000fe20003f05270 */
[----:B0-----:R-:W-:Y:S01]  /*46a0*/  VIADD R7, R20, 0xffffffff ;  /* 0xffffffff14077836 */ /* 0x001fe20000000000 */
[----:B-1-3--:R-:W-:Y:S01]  /*46b0*/  SHF.R.U64 R0, R4, R27, R5 ;  /* 0x0000001b04007219 */ /* 0x00afe20000001205 */
[----:B------:R-:W-:Y:S01]  /*46c0*/  IMAD.MOV R13, RZ, RZ, -R13 ;  /* 0x000000ffff0d7224 */ /* 0x000fe200078e0a0d */
[----:B------:R-:W-:Y:S01]  /*46d0*/  LOP3.LUT R5, R10, R25, RZ, 0xc0, !PT ;  /* 0x000000190a057212 */ /* 0x000fe200078ec0ff */
[----:B------:R-:W-:Y:S01]  /*46e0*/  IMAD.MOV.U32 R4, RZ, RZ, 0x1 ;  /* 0x00000001ff047424 */ /* 0x000fe200078e00ff */
[----:B------:R-:W-:Y:S01]  /*46f0*/  LOP3.LUT R12, R12, R7, RZ, 0xc0, !PT ;  /* 0x000000070c0c7212 */ /* 0x000fe200078ec0ff */
[----:B------:R-:W-:Y:S02]  /*4700*/  IMAD.MOV R3, RZ, RZ, -R0 ;  /* 0x000000ffff037224 */ /* 0x000fe400078e0a00 */
[----:B------:R-:W-:Y:S02]  /*4710*/  IMAD R0, R26, R0, R5 ;  /* 0x000000001a007224 */ /* 0x000fe400078e0205 */
[----:B--2---:R-:W-:-:S02]  /*4720*/  IMAD R3, R3, R30, R14 ;  /* 0x0000001e03037224 */ /* 0x004fc400078e020e */
[----:B------:R-:W-:Y:S02]  /*4730*/  @P0 IMAD R21, R15, R13, R24 ;  /* 0x0000000d0f150224 */ /* 0x000fe400078e0218 */
[----:B------:R-:W-:Y:S01]  /*4740*/  IMAD R5, R3, R20, R12 ;  /* 0x0000001403057224 */ /* 0x000fe200078e020c */
[----:B------:R-:W-:Y:S01]  /*4750*/  PRMT R3, R4, 0x7610, R3 ;  /* 0x0000761004037816 */ /* 0x000fe20000000003 */
[----:B------:R-:W-:-:S05]  /*4760*/  IMAD R0, R0, R31, R21 ;  /* 0x0000001f00007224 */ /* 0x000fca00078e0215 */
[----:B------:R-:W-:Y:S02]  /*4770*/  SEL R61, R5, R0, !P0 ;  /* 0x00000000053d7207 */ /* 0x000fe40004000000 */
[----:B------:R-:W-:-:S07]  /*4780*/  SEL R0, R0, R5, !P0 ;  /* 0x0000000500007207 */ /* 0x000fce0004000000 */
.L_x_97:
[----:B------:R-:W-:Y:S01]  /*4790*/  LOP3.LUT P0, RZ, R3, 0xff, RZ, 0xc0, !PT ;  /* 0x000000ff03ff7812 */ /* 0x000fe2000780c0ff */
[----:B------:R-:W-:-:S12]  /*47a0*/  IMAD.MOV.U32 R60, RZ, RZ, R0 ;  /* 0x000000ffff3c7224 */ /* 0x000fd800078e0000 */
[----:B------:R-:W-:Y:S05]  /*47b0*/  @P0 BRA `(.L_x_100) ;  /* 0xffffffc800940947 */ /* 0x000fea000383ffff */
[----:B------:R-:W-:Y:S05]  /*47c0*/  EXIT ;  /* 0x000000000000794d */ /* 0x000fea0003800000 */
.L_x_7:
[----:B0-----:R-:W-:Y:S01]  /*47d0*/  ULDC.64 UR4, c[0x0][0x650] ;  /* 0x0001940000047ab9 */ /* 0x001fe20000000a00 */
        /* <DEDUP_REMOVED lines=25> */
.L_x_102:
[----:B------:R-:W0:Y:S01]  /*4970*/  LDC.64 R28, c[0x0][0x640] ;  /* 0x00019000ff1c7b82 */ /* 0x000e220000000a00 */
[-CC-:B------:R-:W-:Y:S01]  /*4980*/  SHF.R.U64 R22, R12, R6.reuse, R13.reuse ;  /* 0x000000060c167219 */ /* 0x180fe2000000120d */
[----:B------:R-:W-:Y:S01]  /*4990*/  IMAD.MOV.U32 R30, RZ, RZ, 0x1 ;  /* 0x00000001ff1e7424 */ /* 0x000fe200078e00ff */
[----:B------:R-:W-:Y:S02]  /*49a0*/  SHF.R.U32.HI R6, RZ, R6, R13 ;  /* 0x00000006ff067219 */ /* 0x000fe4000001160d */
        /* <DEDUP_REMOVED lines=8> */
[----:B------:R-:W-:Y:S01]  /*4a30*/  IMAD.IADD R9, R9, 0x1, R11 ;  /* 0x0000000109097824 */ /* 0x000fe200078e020b */
[----:B0-----:R-:W-:-:S04]  /*4a40*/  ISETP.NE.U32.AND P0, PT, R28, RZ, PT ;  /* 0x000000ff1c00720c */ /* 0x001fc80003f05070 */
[----:B------:R-:W-:Y:S02]  /*4a50*/  ISETP.NE.AND.EX P0, PT, R29, RZ, PT, P0 ;  /* 0x000000ff1d00720c */ /* 0x000fe40003f05300 */
[----:B------:R-:W0:Y:S01]  /*4a60*/  LDC R20, c[0x0][0x600] ;  /* 0x00018000ff147b82 */ /* 0x000e220000000800 */
[-CC-:B-1----:R-:W-:Y:S01]  /*4a70*/  SHF.R.U64 R14, R8, R10.reuse, R9.reuse ;  /* 0x0000000a080e7219 */ /* 0x182fe20000001209 */
[----:B------:R-:W-:Y:S01]  /*4a80*/  IMAD.MOV.U32 R8, RZ, RZ, -0x1 ;  /* 0xffffffffff087424 */ /* 0x000fe200078e00ff */
[----:B------:R-:W-:-:S05]  /*4a90*/  SHF.R.U32.HI R9, RZ, R10, R9 ;  /* 0x0000000aff097219 */ /* 0x000fca0000011609 */
[----:B------:R-:W1:Y:S01]  /*4aa0*/  LDC R26, c[0x0][0x648] ;  /* 0x00019200ff1a7b82 */ /* 0x000e620000000800 */
[-CC-:B--2---:R-:W-:Y:S02]  /*4ab0*/  SHF.R.U64 R21, R14, R12.reuse, R9.reuse ;  /* 0x0000000c0e157219 */ /* 0x184fe40000001209 */
[----:B------:R-:W-:-:S05]  /*4ac0*/  SHF.R.U32.HI R6, RZ, R12, R9 ;  /* 0x0000000cff067219 */ /* 0x000fca0000011609 */
[----:B------:R-:W2:Y:S01]  /*4ad0*/  LDC R27, c[0x0][0x638] ;  /* 0x00018e00ff1b7b82 */ /* 0x000ea20000000800 */
[-C--:B---3--:R-:W-:Y:S02]  /*4ae0*/  SHF.L.U32 R8, R8, R25.reuse, RZ ;  /* 0x0000001908087219 */ /* 0x088fe400000006ff */
[-CC-:B------:R-:W-:Y:S02]  /*4af0*/  SHF.R.U64 R23, R21, R25.reuse, R6.reuse ;  /* 0x0000001915177219 */ /* 0x180fe40000001206 */
[----:B------:R-:W-:Y:S02]  /*4b00*/  LOP3.LUT R32, RZ, R8, RZ, 0x33, !PT ;  /* 0x00000008ff207212 */ /* 0x000fe400078e33ff */
[----:B------:R-:W-:Y:S01]  /*4b10*/  SHF.R.U32.HI R9, RZ, R25, R6 ;  /* 0x00000019ff097219 */ /* 0x000fe20000011606 */
[----:B------:R-:W3:Y:S01]  /*4b20*/  LDC R31, c[0x0][0x610] ;  /* 0x00018400ff1f7b82 */ /* 0x000ee20000000800 */
[----:B------:R-:W-:Y:S01]  /*4b30*/  IMAD.MOV.U32 R8, RZ, RZ, R23 ;  /* 0x000000ffff087224 */ /* 0x000fe200078e0017 */
[----:B------:R-:W-:Y:S06]  /*4b40*/  @!P0 BRA `(.L_x_103) ;  /* 0x0000000000288947 */ /* 0x000fec0003800000 */
        /* <DEDUP_REMOVED lines=10> */
.L_x_103:
[----:B------:R-:W-:Y:S02]  /*4bf0*/  ISETP.NE.AND P0, PT, R2, 0x1, PT ;  /* 0x000000010200780c */ /* 0x000fe40003f05270 */
[----:B-1----:R-:W-:Y:S01]  /*4c00*/  SHF.R.U64 R6, R8, R26, R9 ;  /* 0x0000001a08067219 */ /* 0x002fe20000001209 */
[----:B0-----:R-:W-:Y:S01]  /*4c10*/  VIADD R9, R20, 0xffffffff ;  /* 0xffffffff14097836 */ /* 0x001fe20000000000 */
[----:B------:R-:W-:Y:S02]  /*4c20*/  SHF.L.U32 R30, R30, R25, RZ ;  /* 0x000000191e1e7219 */ /* 0x000fe400000006ff */
[----:B------:R-:W-:Y:S01]  /*4c30*/  LOP3.LUT R5, R21, R32, RZ, 0xc0, !PT ;  /* 0x0000002015057212 */ /* 0x000fe200078ec0ff */
[----:B------:R-:W-:-:S04]  /*4c40*/  IMAD.MOV R8, RZ, RZ, -R6 ;  /* 0x000000ffff087224 */ /* 0x000fc800078e0a06 */
[----:B------:R-:W-:Y:S01]  /*4c50*/  IMAD R6, R30, R6, R5 ;  /* 0x000000061e067224 */ /* 0x000fe200078e0205 */
[----:B------:R-:W-:Y:S01]  /*4c60*/  LOP3.LUT R5, R14, R9, RZ, 0xc0, !PT ;  /* 0x000000090e057212 */ /* 0x000fe200078ec0ff */
[----:B------:R-:W-:Y:S02]  /*4c70*/  @P0 IMAD R3, R7, R24, R4 ;  /* 0x0000001807030224 */ /* 0x000fe400078e0204 */
[----:B--2---:R-:W-:Y:S02]  /*4c80*/  IMAD R4, R8, R27, R23 ;  /* 0x0000001b08047224 */ /* 0x004fe400078e0217 */
[----:B---3--:R-:W-:Y:S02]  /*4c90*/  IMAD R3, R6, R31, R3 ;  /* 0x0000001f06037224 */ /* 0x008fe400078e0203 */
[----:B------:R-:W-:Y:S02]  /*4ca0*/  IMAD R4, R4, R20, R5 ;  /* 0x0000001404047224 */ /* 0x000fe400078e0205 */
[----:B------:R-:W-:-:S02]  /*4cb0*/  IMAD.MOV.U32 R8, RZ, RZ, 0x1 ;  /* 0x00000001ff087424 */ /* 0x000fc400078e00ff */
[----:B------:R-:W-:Y:S01]  /*4cc0*/  IMAD.MOV.U32 R6, RZ, RZ, R22 ;  /* 0x000000ffff067224 */ /* 0x000fe200078e0016 */
[----:B------:R-:W-:Y:S02]  /*4cd0*/  SEL R20, R4, R3, !P0 ;  /* 0x0000000304147207 */ /* 0x000fe40004000000 */
[----:B------:R-:W-:-:S07]  /*4ce0*/  SEL R21, R3, R4, !P0 ;  /* 0x0000000403157207 */ /* 0x000fce0004000000 */
.L_x_101:
[----:B------:R-:W-:-:S08]  /*4cf0*/  NOP ;  /* 0x0000000000007918 */ /* 0x000fd00000000000 */
[----:B------:R-:W0:-:S00]  /*4d00*/  USETMAXREG.DEALLOC.CTAPOOL 0x28 ;  /* 0x00000028000079c8 */ /* 0x000e0000080e0500 */
[----:B0-----:R-:W-:-:S13]  /*4d10*/  ISETP.NE.AND P0, PT, R0, RZ, PT ;  /* 0x000000ff0000720c */ /* 0x001fda0003f05270 */
[----:B------:R-:W-:Y:S05]  /*4d20*/  @P0 EXIT ;  /* 0x000000000000094d */ /* 0x000fea0003800000 */
[----:B------:R-:W-:Y:S01]  /*4d30*/  LOP3.LUT P0, RZ, R8, 0xff, RZ, 0xc0, !PT ;  /* 0x000000ff08ff7812 */ /* 0x000fe2000780c0ff */
[----:B------:R-:W-:Y:S02]  /*4d40*/  IMAD.MOV.U32 R0, RZ, RZ, 0x1 ;  /* 0x00000001ff007424 */ /* 0x000fe400078e00ff */
[----:B------:R-:W-:-:S10]  /*4d50*/  IMAD.MOV.U32 R3, RZ, RZ, RZ ;  /* 0x000000ffff037224 */ /* 0x000fd400078e00ff */
[----:B------:R-:W-:Y:S05]  /*4d60*/  @!P0 BRA `(.L_x_104) ;  /* 0x0000000c00448947 */ /* 0x000fea0003800000 */
[----:B------:R-:W0:Y:S01]  /*4d70*/  LDC R0, c[0x0][0x28c] ;  /* 0x0000a300ff007b82 */ /* 0x000e220000000800 */
[----:B------:R-:W1:Y:S01]  /*4d80*/  S2R R12, SR_CgaCtaId ;  /* 0x00000000000c7919 */ /* 0x000e620000008800 */
[----:B------:R-:W-:Y:S01]  /*4d90*/  ULDC UR5, c[0x0][0x600] ;  /* 0x0001800000057ab9 */ /* 0x000fe20000000800 */
[----:B------:R-:W-:Y:S01]  /*4da0*/  ULDC UR4, c[0x0][0xc] ;  /* 0x0000030000047ab9 */ /* 0x000fe20000000800 */
[----:B------:R-:W-:Y:S01]  /*4db0*/  UIADD3 UR16, UR5, -0x1, URZ ;  /* 0xffffffff05107890 */ /* 0x000fe2000fffe03f */
[----:B------:R-:W-:Y:S01]  /*4dc0*/  BSSY B0, `(.L_x_104) ;  /* 0x00000cb000007945 */ /* 0x000fe20003800000 */
[----:B------:R-:W-:Y:S01]  /*4dd0*/  ULDC UR6, c[0x0][0x658] ;  /* 0x0001960000067ab9 */ /* 0x000fe20000000800 */
[----:B------:R-:W-:Y:S01]  /*4de0*/  ULDC UR5, c[0x0][0x10] ;  /* 0x0000040000057ab9 */ /* 0x000fe20000000800 */
[----:B------:R-:W-:Y:S01]  /*4df0*/  UMOV UR7, 0xffffffff ;  /* 0xffffffff00077882 */ /* 0x000fe20000000000 */
[----:B------:R-:W-:Y:S01]  /*4e00*/  UMOV UR8, 0x1 ;  /* 0x0000000100087882 */ /* 0x000fe20000000000 */
[----:B------:R-:W-:Y:S01]  /*4e10*/  UIMAD.WIDE.U32 UR4, UR4, UR5, URZ ;  /* 0x00000005040472a5 */ /* 0x000fe2000f8e003f */
[----:B------:R-:W-:Y:S01]  /*4e20*/  IMAD.MOV.U32 R9, RZ, RZ, 0x1 ;  /* 0x00000001ff097424 */ /* 0x000fe200078e00ff */
[----:B------:R-:W-:Y:S01]  /*4e30*/  USHF.L.U32 UR7, UR7, UR6, URZ ;  /* 0x0000000607077299 */ /* 0x000fe2000800063f */
[----:B------:R-:W-:Y:S01]  /*4e40*/  LOP3.LUT R8, R19, 0x2, RZ, 0xfc, !PT ;  /* 0x0000000213087812 */ /* 0x000fe200078efcff */
[----:B------:R-:W-:-:S02]  /*4e50*/  USHF.L.U32 UR18, UR8, UR6, URZ ;  /* 0x0000000608127299 */ /* 0x000fc4000800063f */
[----:B------:R-:W-:Y:S01]  /*4e60*/  ULOP3.LUT UR17, URZ, UR7, URZ, 0x33, !UPT ;  /* 0x000000073f117292 */ /* 0x000fe2000f8e333f */
[----:B------:R-:W-:Y:S01]  /*4e70*/  ULDC UR6, c[0x0][0x14] ;  /* 0x0000050000067ab9 */ /* 0x000fe20000000800 */
[----:B------:R-:W-:Y:S01]  /*4e80*/  ULDC.64 UR22, c[0x0][0x198] ;  /* 0x0000660000167ab9 */ /* 0x000fe20000000a00 */
[----:B------:R-:W-:Y:S02]  /*4e90*/  UIMAD.WIDE.U32 UR20, UR4, UR6, URZ ;  /* 0x00000006041472a5 */ /* 0x000fe4000f8e003f */
[----:B------:R-:W-:Y:S01]  /*4ea0*/  UIMAD UR13, UR5, UR6, URZ ;  /* 0x00000006050d72a4 */ /* 0x000fe2000f8e023f */
[----:B0-----:R-:W-:-:S03]  /*4eb0*/  VIADD R0, R0, 0x1f ;  /* 0x0000001f00007836 */ /* 0x001fc60000000000 */
[----:B------:R-:W-:Y:S02]  /*4ec0*/  UIADD3 UR13, UR21, UR13, URZ ;  /* 0x0000000d150d7290 */ /* 0x000fe4000fffe03f */
[----:B------:R-:W-:-:S04]  /*4ed0*/  SHF.R.S32.HI R3, RZ, 0x1f, R0 ;  /* 0x0000001fff037819 */ /* 0x000fc80000011400 */
[----:B------:R-:W-:Y:S01]  /*4ee0*/  LEA.HI R10, R3, R0, RZ, 0x5 ;  /* 0x00000000030a7211 */ /* 0x000fe200078f28ff */
[C---:B-1----:R-:W-:Y:S02]  /*4ef0*/  IMAD.SHL.U32 R11, R12.reuse, 0x20, RZ ;  /* 0x000000200c0b7824 */ /* 0x042fe400078e00ff */
[----:B------:R-:W-:Y:S01]  /*4f00*/  IMAD.SHL.U32 R12, R12, 0x400, RZ ;  /* 0x000004000c0c7824 */ /* 0x000fe200078e00ff */
[----:B------:R-:W-:Y:S01]  /*4f10*/  SHF.R.S32.HI R10, RZ, 0x5, R10 ;  /* 0x00000005ff0a7819 */ /* 0x000fe2000001140a */
[----:B------:R-:W-:Y:S01]  /*4f20*/  IMAD.MOV.U32 R0, RZ, RZ, 0x1 ;  /* 0x00000001ff007424 */ /* 0x000fe200078e00ff */
[----:B------:R-:W-:Y:S01]  /*4f30*/  LOP3.LUT R11, R11, 0x20, RZ, 0xc0, !PT ;  /* 0x000000200b0b7812 */ /* 0x000fe200078ec0ff */
[----:B------:R-:W-:Y:S01]  /*4f40*/  IMAD.MOV.U32 R3, RZ, RZ, RZ ;  /* 0x000000ffff037224 */ /* 0x000fe200078e00ff */
[----:B------:R-:W-:Y:S01]  /*4f50*/  LOP3.LUT R12, R12, 0x400, RZ, 0xc0, !PT ;  /* 0x000004000c0c7812 */ /* 0x000fe200078ec0ff */
[----:B------:R-:W-:-:S07]  /*4f60*/  VIADD R13, R10, 0x1 ;  /* 0x000000010a0d7836 */ /* 0x000fce0000000000 */
.L_x_115:
[----:B------:R-:W-:-:S03]  /*4f70*/  UMOV UR4, 0xffffffff ;  /* 0xffffffff00047882 */ /* 0x000fc60000000000 */
[----:B------:R-:W-:Y:S05]  /*4f80*/  BRA.DIV UR4, `(.L_x_105) ;  /* 0x0000000e04c87947 */ /* 0x000fea000b800000 */
[----:B------:R-:W-:-:S13]  /*4f90*/  ELECT P6, URZ, PT ;  /* 0x00000000003f782f */ /* 0x000fda00038c0000 */
.L_x_127:
[----:B------:R-:W0:Y:S01]  /*4fa0*/  LDC R4, c[0x0][0x28c] ;  /* 0x0000a300ff047b82 */ /* 0x000e220000000800 */
[----:B------:R-:W-:Y:S01]  /*4fb0*/  BSSY B1, `(.L_x_106) ;  /* 0x0000038000017945 */ /* 0x000fe20003800000 */
[----:B0-----:R-:W-:-:S13]  /*4fc0*/  ISETP.LT.OR P6, PT, R4, 0x1, !P6 ;  /* 0x000000010400780c */ /* 0x001fda00077c1670 */
[----:B------:R-:W-:Y:S05]  /*4fd0*/  @P6 BRA `(.L_x_107) ;  /* 0x0000000000d46947 */ /* 0x000fea0003800000 */
[----:B------:R-:W-:Y:S02]  /*4fe0*/  IMAD R20, R20, 0x40, R11 ;  /* 0x0000004014147824 */ /* 0x000fe400078e020b */
[----:B------:R-:W-:Y:S02]  /*4ff0*/  IMAD.SHL.U32 R21, R21, 0x80, RZ ;  /* 0x0000008015157824 */ /* 0x000fe400078e00ff */
[----:B------:R-:W-:Y:S02]  /*5000*/  IMAD.MOV.U32 R24, RZ, RZ, RZ ;  /* 0x000000ffff187224 */ /* 0x000fe400078e00ff */
[----:B------:R-:W-:Y:S02]  /*5010*/  IMAD.MOV.U32 R4, RZ, RZ, R13 ;  /* 0x000000ffff047224 */ /* 0x000fe400078e000d */
[----:B------:R-:W-:Y:S02]  /*5020*/  IMAD.MOV.U32 R5, RZ, RZ, R0 ;  /* 0x000000ffff057224 */ /* 0x000fe400078e0000 */
[----:B------:R-:W-:-:S07]  /*5030*/  IMAD.MOV.U32 R7, RZ, RZ, R3 ;  /* 0x000000ffff077224 */ /* 0x000fce00078e0003 */
.L_x_110:
[----:B------:R-:W0:Y:S01]  /*5040*/  S2R R15, SR_CgaCtaId ;  /* 0x00000000000f7919 */ /* 0x000e220000008800 */
[----:B------:R-:W-:Y:S02]  /*5050*/  MOV R14, 0x400 ;  /* 0x00000400000e7802 */ /* 0x000fe40000000f00 */
[----:B------:R-:W-:Y:S02]  /*5060*/  LOP3.LUT P1, RZ, R18, 0x7f, RZ, 0xc0, !PT ;  /* 0x0000007f12ff7812 */ /* 0x000fe4000782c0ff */
[----:B0-----:R-:W-:Y:S02]  /*5070*/  LEA R22, R15, R14, 0x18 ;  /* 0x0000000e0f167211 */ /* 0x001fe400078ec0ff */
[----:B------:R-:W-:-:S09]  /*5080*/  SHF.L.U32 R14, R5, 0x1f, RZ ;  /* 0x0000001f050e7819 */ /* 0x000fd200000006ff */
[----:B------:R-:W0:Y:S01]  /*5090*/  @!P1 LDC R15, c[0x0][0x500] ;  /* 0x00014000ff0f9b82 */ /* 0x000e220000000800 */
[----:B------:R-:W-:-:S04]  /*50a0*/  IMAD R23, R7, 0x8, R22 ;  /* 0x0000000807177824 */ /* 0x000fc800078e0216 */
[----:B------:R-:W1:Y:S02]  /*50b0*/  SYNCS.PHASECHK.TRANS64.TRYWAIT P0, [R23+URZ+0x28], R14 ;  /* 0x0000280e170075a7 */ /* 0x000e64000800017f */
[----:B-1----:R-:W-:Y:S05]  /*50c0*/  @!P0 BRA `(.L_x_108) ;  /* 0x0000000c00988947 */ /* 0x002fea0003800000 */
.L_x_128:
[----:B-1----:R-:W-:Y:S01]  /*50d0*/  PRMT R14, R8, 0x9910, RZ ;  /* 0x00009910080e7816 */ /* 0x002fe200000000ff */
[----:B0-----:R0:W-:Y:S03]  /*50e0*/  @!P1 SYNCS.ARRIVE.TRANS64 RZ, [R23+URZ], R15 ;  /* 0x0000000f17ff99a7 */ /* 0x0011e6000800003f */
[----:B------:R-:W-:-:S13]  /*50f0*/  ISETP.NE.AND P0, PT, R14, 0x2, PT ;  /* 0x000000020e00780c */ /* 0x000fda0003f05270 */
[----:B0-----:R-:W-:Y:S05]  /*5100*/  @P0 BRA `(.L_x_109) ;  /* 0x0000000000040947 */ /* 0x001fea0003800000 */
[----:B------:R-:W-:Y:S01]  /*5110*/  BPT.TRAP 0x1 ;  /* 0x000000040000795c */ /* 0x000fe20000300000 */
.L_x_109:
[----:B------:R-:W-:Y:S01]  /*5120*/  IMAD R14, R7, 0x800, R12 ;  /* 0x00000800070e7824 */ /* 0x000fe200078e020c */
[----:B------:R-:W-:Y:S01]  /*5130*/  R2UR UR9, R23 ;  /* 0x00000000170972ca */ /* 0x000fe200000e0000 */
[--C-:B------:R-:W-:Y:S01]  /*5140*/  IMAD R15, R7, 0x2000, R22.reuse ;  /* 0x00002000070f7824 */ /* 0x100fe200078e0216 */
[----:B------:R-:W-:Y:S01]  /*5150*/  UIADD3 UR4, UP0, UR22, 0xf0, URZ ;  /* 0x000000f016047890 */ /* 0x000fe2000ff1e03f */
[----:B------:R-:W-:Y:S01]  /*5160*/  IMAD R14, R14, 0x2, R22 ;  /* 0x000000020e0e7824 */ /* 0x000fe200078e0216 */
[----:B------:R-:W-:Y:S01]  /*5170*/  R2UR UR11, R21 ;  /* 0x00000000150b72ca */ /* 0x000fe200000e0000 */
[----:B------:R-:W-:Y:S01]  /*5180*/  VIADD R4, R4, 0xffffffff ;  /* 0xffffffff04047836 */ /* 0x000fe20000000000 */
[----:B------:R-:W-:Y:S01]  /*5190*/  R2UR UR5, R15 ;  /* 0x000000000f0572ca */ /* 0x000fe200000e0000 */
[----:B------:R-:W-:Y:S01]  /*51a0*/  UIADD3 UR24, UP1, UR22, 0x1f0, URZ ;  /* 0x000001f016187890 */ /* 0x000fe2000ff3e03f */
[----:B------:R-:W-:Y:S01]  /*51b0*/  R2UR UR8, R14 ;  /* 0x000000000e0872ca */ /* 0x000fe200000e0000 */
[----:B------:R-:W-:Y:S01]  /*51c0*/  VIADD R7, R7, 0x1 ;  /* 0x0000000107077836 */ /* 0x000fe20000000000 */
[----:B------:R-:W-:Y:S01]  /*51d0*/  R2UR UR10, R24 ;  /* 0x00000000180a72ca */ /* 0x000fe200000e0000 */
[----:B------:R-:W-:Y:S01]  /*51e0*/  UIADD3.X UR25, URZ, UR23, URZ, UP1, !UPT ;  /* 0x000000173f197290 */ /* 0x000fe20008ffe43f */
[----:B------:R-:W-:Y:S01]  /*51f0*/  R2UR UR12, R6 ;  /* 0x00000000060c72ca */ /* 0x000fe200000e0000 */
[----:B------:R-:W-:Y:S01]  /*5200*/  UMOV UR6, 0x0 ;  /* 0x0000000000067882 */ /* 0x000fe20000000000 */
[----:B------:R-:W-:Y:S01]  /*5210*/  R2UR UR19, R20 ;  /* 0x00000000141372ca */ /* 0x000fe200000e0000 */
[----:B------:R-:W-:Y:S01]  /*5220*/  UMOV UR7, 0x10000000 ;  /* 0x1000000000077882 */ /* 0x000fe20000000000 */
[----:B------:R-:W-:Y:S01]  /*5230*/  ISETP.GT.AND P1, PT, R4, 0x1, PT ;  /* 0x000000010400780c */ /* 0x000fe20003f24270 */
[----:B------:R-:W-:Y:S01]  /*5240*/  UMOV UR26, 0x30000 ;  /* 0x00030000001a7882 */ /* 0x000fe20000000000 */
[C---:B------:R-:W-:Y:S01]  /*5250*/  ISETP.NE.AND P0, PT, R7.reuse, 0x5, PT ;  /* 0x000000050700780c */ /* 0x040fe20003f05270 */
[----:B------:R-:W-:Y:S01]  /*5260*/  UIADD3 UR14, UR5, 0x100, URZ ;  /* 0x00000100050e7890 */ /* 0x000fe2000fffe03f */
[----:B------:R-:W-:Y:S01]  /*5270*/  VIADD R24, R24, 0x20 ;  /* 0x0000002018187836 */ /* 0x000fe20000000000 */
[----:B------:R-:W-:Y:S01]  /*5280*/  UIADD3.X UR5, URZ, UR23, URZ, UP0, !UPT ;  /* 0x000000173f057290 */ /* 0x000fe200087fe43f */
[----:B------:R-:W-:Y:S01]  /*5290*/  SEL R14, RZ, 0x1, P0 ;  /* 0x00000001ff0e7807 */ /* 0x000fe20000000000 */
[----:B------:R-:W-:Y:S01]  /*52a0*/  UIADD3 UR15, UR8, 0xa100, URZ ;  /* 0x0000a100080f7890 */ /* 0x000fe2000fffe03f */
[----:B------:R-:W-:-:S02]  /*52b0*/  SEL R7, R7, RZ, P0 ;  /* 0x000000ff07077207 */ /* 0x000fc40000000000 */
[----:B------:R-:W-:Y:S01]  /*52c0*/  UMOV UR8, UR14 ;  /* 0x0000000e00087c82 */ /* 0x000fe20008000000 */
[----:B------:R-:W-:-:S03]  /*52d0*/  LOP3.LUT R5, R5, R14, RZ, 0x3c, !PT ;  /* 0x0000000e05057212 */ /* 0x000fc600078e3cff */
[----:B------:R0:W-:Y:S02]  /*52e0*/  UTMALDG.3D [UR8], [UR4], desc[UR6] ;  /* 0x00000608040075b4 */ /* 0x0001e40008011000 */
[----:B0-----:R-:W-:Y:S01]  /*52f0*/  UMOV UR8, UR15 ;  /* 0x0000000f00087c82 */ /* 0x001fe20008000000 */
[----:B------:R-:W-:Y:S02]  /*5300*/  UMOV UR11, UR19 ;  /* 0x00000013000b7c82 */ /* 0x000fe40008000000 */
[----:B------:R0:W-:Y:S02]  /*5310*/  UTMALDG.3D.MULTICAST [UR8], [UR24], UR26, desc[UR6] ;  /* 0x00000608180073b4 */ /* 0x0001e4000801181a */
[----:B0-----:R-:W-:Y:S05]  /*5320*/  @P1 BRA `(.L_x_110) ;  /* 0xfffffffc00441947 */ /* 0x001fea000383ffff */
.L_x_107:
[----:B------:R-:W-:Y:S05]  /*5330*/  BSYNC B1 ;  /* 0x0000000000017941 */ /* 0x000fea0003800000 */
.L_x_106:
[----:B------:R-:W-:Y:S01]  /*5340*/  LOP3.LUT P1, RZ, R9, 0xff, RZ, 0xc0, !PT ;  /* 0x000000ff09ff7812 */ /* 0x000fe2000782c0ff */
[C---:B------:R-:W-:Y:S01]  /*5350*/  IMAD.IADD R6, R10.reuse, 0x1, R3 ;  /* 0x000000010a067824 */ /* 0x040fe200078e0203 */
[----:B------:R-:W-:Y:S01]  /*5360*/  ULDC.64 UR4, c[0x0][0x650] ;  /* 0x0001940000047ab9 */ /* 0x000fe20000000a00 */
[----:B------:R-:W-:Y:S01]  /*5370*/  ISETP.GE.U32.AND P2, PT, R10, 0x5, PT ;  /* 0x000000050a00780c */ /* 0x000fe20003f46070 */
[----:B------:R-:W-:Y:S01]  /*5380*/  BSSY B1, `(.L_x_111) ;  /* 0x000006c000017945 */ /* 0x000fe20003800000 */
[----:B------:R-:W-:Y:S01]  /*5390*/  IMAD.MOV.U32 R21, RZ, RZ, -0x1 ;  /* 0xffffffffff157424 */ /* 0x000fe200078e00ff */
[----:B------:R-:W-:Y:S01]  /*53a0*/  ISETP.GT.U32.AND P0, PT, R6, 0x4, PT ;  /* 0x000000040600780c */ /* 0x000fe20003f04070 */
[----:B------:R-:W-:Y:S01]  /*53b0*/  IMAD.MOV.U32 R20, RZ, RZ, -0x1 ;  /* 0xffffffffff147424 */ /* 0x000fe200078e00ff */
[----:B------:R-:W-:Y:S02]  /*53c0*/  PRMT R9, RZ, 0x7610, R9 ;  /* 0x00007610ff097816 */ /* 0x000fe40000000009 */
[----:B------:R-:W-:-:S03]  /*53d0*/  ISETP.LT.U32.AND P0, PT, R10, 0x5, P0 ;  /* 0x000000050a00780c */ /* 0x000fc60000701070 */
[----:B------:R-:W0:Y:S01]  /*53e0*/  @P1 S2R R5, SR_CgaCtaId ;  /* 0x0000000000051919 */ /* 0x000e220000008800 */
[----:B------:R-:W-:-:S04]  /*53f0*/  @P1 MOV R4, 0x400 ;  /* 0x0000040000041802 */ /* 0x000fc80000000f00 */
[----:B0-----:R-:W-:Y:S01]  /*5400*/  @P1 LEA R3, R5, R4, 0x18 ;  /* 0x0000000405031211 */ /* 0x001fe200078ec0ff */
[----:B------:R-:W-:-:S03]  /*5410*/  IMAD.WIDE.U32 R4, R6, -0x33333333, RZ ;  /* 0xcccccccd06047825 */ /* 0x000fc600078e00ff */
[----:B------:R0:W-:Y:S01]  /*5420*/  @P1 SYNCS.ARRIVE.TRANS64.A1T0 RZ, [R3+URZ+0x68], RZ ;  /* 0x000068ff03ff19a7 */ /* 0x0001e2000810003f */
[----:B------:R-:W-:Y:S02]  /*5430*/  IADD3 R16, P1, R16, UR20, RZ ;  /* 0x0000001410107c10 */ /* 0x000fe4000ff3e0ff */
[----:B------:R-:W-:Y:S02]  /*5440*/  SHF.R.U32.HI R5, RZ, 0x2, R5 ;  /* 0x00000002ff057819 */ /* 0x000fe40000011605 */
[----:B------:R-:W-:Y:S02]  /*5450*/  IADD3.X R17, R17, UR13, RZ, P1, !PT ;  /* 0x0000000d11117c10 */ /* 0x000fe40008ffe4ff */
[----:B------:R-:W-:Y:S02]  /*5460*/  PRMT R4, RZ, 0x7610, R4 ;  /* 0x00007610ff047816 */ /* 0x000fe40000000004 */
[----:B0-----:R-:W-:Y:S02]  /*5470*/  SEL R3, RZ, 0x1, !P0 ;  /* 0x00000001ff037807 */ /* 0x001fe40004000000 */
[----:B------:R-:W-:-:S02]  /*5480*/  ISETP.GE.U32.AND P0, PT, R16, UR4, PT ;  /* 0x0000000410007c0c */ /* 0x000fc4000bf06070 */
[----:B------:R-:W-:Y:S01]  /*5490*/  LOP3.LUT R0, R0, R3, RZ, 0x3c, !PT ;  /* 0x0000000300007212 */ /* 0x000fe200078e3cff */
[----:B------:R-:W-:Y:S01]  /*54a0*/  IMAD R3, R5, -0x5, R6 ;  /* 0xfffffffb05037824 */ /* 0x000fe200078e0206 */
[----:B------:R-:W-:Y:S01]  /*54b0*/  ISETP.GE.U32.AND.EX P0, PT, R17, UR5, PT, P0 ;  /* 0x0000000511007c0c */ /* 0x000fe2000bf06100 */
[----:B------:R-:W-:Y:S01]  /*54c0*/  IMAD.MOV.U32 R6, RZ, RZ, -0x1 ;  /* 0xffffffffff067424 */ /* 0x000fe200078e00ff */
[----:B------:R-:W-:-:S11]  /*54d0*/  @P2 LOP3.LUT R0, R0, 0x1, R5, 0x78, !PT ;  /* 0x0000000100002812 */ /* 0x000fd600078e7805 */
[----:B------:R-:W-:Y:S05]  /*54e0*/  @P0 BRA `(.L_x_112) ;  /* 0x0000000400540947 */ /* 0x000fea0003800000 */
[----:B------:R-:W0:Y:S01]  /*54f0*/  S2R R15, SR_CTAID.X ;  /* 0x00000000000f7919 */ /* 0x000e220000002500 */
[----:B------:R-:W-:Y:S01]  /*5500*/  ULDC.64 UR4, c[0x0][0x628] ;  /* 0x00018a0000047ab9 */ /* 0x000fe20000000a00 */
[----:B------:R-:W-:Y:S01]  /*5510*/  ULDC UR7, c[0x0][0x630] ;  /* 0x00018c0000077ab9 */ /* 0x000fe20000000800 */
[----:B------:R-:W-:Y:S01]  /*5520*/  ISETP.NE.U32.AND P0, PT, RZ, UR4, PT ;  /* 0x00000004ff007c0c */ /* 0x000fe2000bf05070 */
[----:B------:R-:W1:Y:S01]  /*5530*/  S2R R20, SR_CTAID.Y ;  /* 0x0000000000147919 */ /* 0x000e620000002600 */
[----:B------:R-:W-:Y:S01]  /*5540*/  ULDC UR8, c[0x0][0x150] ;  /* 0x0000540000087ab9 */ /* 0x000fe20000000800 */
[----:B------:R-:W-:Y:S01]  /*5550*/  IMAD.MOV.U32 R4, RZ, RZ, R16 ;  /* 0x000000ffff047224 */ /* 0x000fe200078e0010 */
[----:B------:R-:W-:Y:S01]  /*5560*/  ISETP.NE.AND.EX P0, PT, RZ, UR5, PT, P0 ;  /* 0x00000005ff007c0c */ /* 0x000fe2000bf05300 */
[----:B------:R-:W-:Y:S01]  /*5570*/  IMAD.MOV.U32 R5, RZ, RZ, R17 ;  /* 0x000000ffff057224 */ /* 0x000fe200078e0011 */
[----:B0-----:R-:W-:-:S11]  /*5580*/  I2FP.F32.U32 R22, R15 ;  /* 0x0000000f00167245 */ /* 0x001fd60000201000 */
[----:B------:R-:W-:Y:S05]  /*5590*/  @!P0 BRA `(.L_x_113) ;  /* 0x0000000000288947 */ /* 0x000fea0003800000 */
[----:B------:R-:W-:Y:S02]  /*55a0*/  ULDC UR6, c[0x0][0x634] ;  /* 0x00018d0000067ab9 */ /* 0x000fe40000000800 */
[----:B------:R-:W-:-:S05]  /*55b0*/  IADD3 R5, P0, R16, UR6, RZ ;  /* 0x0000000610057c10 */ /* 0x000fca000ff1e0ff */
[----:B------:R-:W-:-:S04]  /*55c0*/  IMAD.X R21, RZ, RZ, R17, P0 ;  /* 0x000000ffff157224 */ /* 0x000fc800000e0611 */
[----:B------:R-:W-:-:S04]  /*55d0*/  IMAD.WIDE.U32 R6, R21, UR4, RZ ;  /* 0x0000000415067c25 */ /* 0x000fc8000f8e00ff */
[----:B------:R-:W-:-:S04]  /*55e0*/  IMAD.WIDE.U32 R6, P0, R5, UR5, R6 ;  /* 0x0000000505067c25 */ /* 0x000fc8000f800006 */
[----:B------:R-:W-:-:S04]  /*55f0*/  IMAD.WIDE.U32 R4, R5, UR4, RZ ;  /* 0x0000000405047c25 */ /* 0x000fc8000f8e00ff */
[----:B------:R-:W-:Y:S01]  /*5600*/  IMAD.MOV.U32 R4, RZ, RZ, R7 ;  /* 0x000000ffff047224 */ /* 0x000fe200078e0007 */
[----:B------:R-:W-:Y:S01]  /*5610*/  IADD3 RZ, P1, R5, R6, RZ ;  /* 0x0000000605ff7210 */ /* 0x000fe20007f3e0ff */
[----:B------:R-:W-:-:S04]  /*5620*/  IMAD.X R5, RZ, RZ, RZ, P0 ;  /* 0x000000ffff057224 */ /* 0x000fc800000e06ff */
[----:B------:R-:W-:-:S08]  /*5630*/  IMAD.WIDE.U32.X R4, R21, UR5, R4, P1 ;  /* 0x0000000515047c25 */ /* 0x000fd000088e0404 */
.L_x_113:
[--C-:B------:R-:W-:Y:S01]  /*5640*/  SHF.R.U64 R14, R4, UR7, R5.reuse ;  /* 0x00000007040e7c19 */ /* 0x100fe20008001205 */
[----:B------:R-:W-:Y:S01]  /*5650*/  FMUL R22, R22, UR8 ;  /* 0x0000000816167c20 */ /* 0x000fe20008400000 */
[----:B------:R-:W-:Y:S01]  /*5660*/  SHF.R.U32.HI R4, RZ, UR7, R5 ;  /* 0x00000007ff047c19 */ /* 0x000fe20008011605 */
[----:B------:R-:W0:Y:S01]  /*5670*/  LDC R6, c[0x0][0x144] ;  /* 0x00005100ff067b82 */ /* 0x000e220000000800 */
[----:B------:R-:W-:Y:S01]  /*5680*/  IADD3 R5, P0, RZ, -R14, RZ ;  /* 0x8000000eff057210 */ /* 0x000fe20007f1e0ff */
[----:B------:R-:W-:Y:S01]  /*5690*/  ULDC UR6, c[0x0][0x154] ;  /* 0x0000550000067ab9 */ /* 0x000fe20000000800 */
[----:B-1----:R-:W-:Y:S01]  /*56a0*/  I2FP.F32.U32 R7, R20 ;  /* 0x0000001400077245 */ /* 0x002fe20000201000 */
[----:B------:R-:W1:Y:S01]  /*56b0*/  F2I.U32.TRUNC.NTZ R22, R22 ;  /* 0x0000001600167305 */ /* 0x000e62000020f000 */
[----:B------:R-:W-:Y:S01]  /*56c0*/  ULDC.64 UR4, c[0x0][0x620] ;  /* 0x0001880000047ab9 */ /* 0x000fe20000000a00 */
[----:B------:R-:W-:Y:S01]  /*56d0*/  IMAD.X R4, RZ, RZ, ~R4, P0 ;  /* 0x000000ffff047224 */ /* 0x000fe200000e0e04 */
[----:B------:R-:W-:Y:S01]  /*56e0*/  ISETP.NE.AND P2, PT, R2, 0x1, PT ;  /* 0x000000010200780c */ /* 0x000fe20003f45270 */
[----:B------:R-:W-:Y:S01]  /*56f0*/  FMUL R23, R7, UR6 ;  /* 0x0000000607177c20 */ /* 0x000fe20008400000 */
[----:B------:R-:W2:Y:S01]  /*5700*/  LDC R25, c[0x0][0x148] ;  /* 0x00005200ff197b82 */ /* 0x000ea20000000800 */
[----:B------:R-:W-:Y:S01]  /*5710*/  IMAD R4, R4, UR4, RZ ;  /* 0x0000000404047c24 */ /* 0x000fe2000f8e02ff */
[----:B------:R-:W-:-:S02]  /*5720*/  ULDC.64 UR6, c[0x0][0x640] ;  /* 0x0001900000067ab9 */ /* 0x000fc40000000a00 */
[----:B------:R-:W-:Y:S01]  /*5730*/  ISETP.NE.U32.AND P0, PT, RZ, UR6, PT ;  /* 0x00000006ff007c0c */ /* 0x000fe2000bf05070 */
[----:B------:R-:W3:Y:S01]  /*5740*/  F2I.U32.TRUNC.NTZ R23, R23 ;  /* 0x0000001700177305 */ /* 0x000ee2000020f000 */
[C---:B------:R-:W-:Y:S02]  /*5750*/  IMAD R7, R5.reuse, UR5, R4 ;  /* 0x0000000505077c24 */ /* 0x040fe4000f8e0204 */
[----:B------:R-:W-:Y:S01]  /*5760*/  IMAD.WIDE.U32 R4, R5, UR4, R16 ;  /* 0x0000000405047c25 */ /* 0x000fe2000f8e0010 */
[----:B------:R-:W-:Y:S01]  /*5770*/  ULDC UR4, c[0x0][0x618] ;  /* 0x0001860000047ab9 */ /* 0x000fe20000000800 */
[----:B------:R-:W-:Y:S02]  /*5780*/  ISETP.NE.AND.EX P0, PT, RZ, UR7, PT, P0 ;  /* 0x00000007ff007c0c */ /* 0x000fe4000bf05300 */
[----:B------:R-:W-:Y:S02]  /*5790*/  IMAD.IADD R5, R5, 0x1, R7 ;  /* 0x0000000105057824 */ /* 0x000fe400078e0207 */
[----:B-1----:R-:W-:-:S03]  /*57a0*/  IMAD.MOV R22, RZ, RZ, -R22 ;  /* 0x000000ffff167224 */ /* 0x002fc600078e0a16 */
[----:B------:R-:W-:Y:S01]  /*57b0*/  SHF.R.U64 R21, R4, UR4, R5 ;  /* 0x0000000404157c19 */ /* 0x000fe20008001205 */
[----:B0-----:R-:W-:Y:S01]  /*57c0*/  IMAD R15, R6, R22, R15 ;  /* 0x00000016060f7224 */ /* 0x001fe200078e020f */
[----:B------:R-:W-:Y:S01]  /*57d0*/  SHF.R.U32.HI R4, RZ, UR4, R5 ;  /* 0x00000004ff047c19 */ /* 0x000fe20008011605 */
[----:B------:R-:W-:Y:S01]  /*57e0*/  ULDC UR4, c[0x0][0x608] ;  /* 0x0001820000047ab9 */ /* 0x000fe20000000800 */
[----:B---3--:R-:W-:Y:S02]  /*57f0*/  IMAD.MOV R6, RZ, RZ, -R23 ;  /* 0x000000ffff067224 */ /* 0x008fe400078e0a17 */
[--C-:B------:R-:W-:Y:S02]  /*5800*/  SHF.R.U64 R22, R21, UR4, R4.reuse ;  /* 0x0000000415167c19 */ /* 0x100fe40008001204 */
[----:B------:R-:W-:Y:S01]  /*5810*/  SHF.R.U32.HI R5, RZ, UR4, R4 ;  /* 0x00000004ff057c19 */ /* 0x000fe20008011604 */
[----:B------:R-:W-:Y:S01]  /*5820*/  ULDC UR4, c[0x0][0x658] ;  /* 0x0001960000047ab9 */ /* 0x000fe20000000800 */
[----:B--2---:R-:W-:-:S02]  /*5830*/  @P2 IMAD R15, R25, R6, R20 ;  /* 0x00000006190f2224 */ /* 0x004fc400078e0214 */
[--C-:B------:R-:W-:Y:S02]  /*5840*/  SHF.R.U64 R20, R22, UR4, R5.reuse ;  /* 0x0000000416147c19 */ /* 0x100fe40008001205 */
[----:B------:R-:W-:-:S03]  /*5850*/  SHF.R.U32.HI R23, RZ, UR4, R5 ;  /* 0x00000004ff177c19 */ /* 0x000fc60008011605 */
[----:B------:R-:W-:Y:S02]  /*5860*/  IMAD.MOV.U32 R6, RZ, RZ, R20 ;  /* 0x000000ffff067224 */ /* 0x000fe400078e0014 */
[----:B------:R-:W-:Y:S01]  /*5870*/  IMAD.MOV.U32 R5, RZ, RZ, R23 ;  /* 0x000000ffff057224 */ /* 0x000fe200078e0017 */
[----:B------:R-:W-:Y:S06]  /*5880*/  @!P0 BRA `(.L_x_114) ;  /* 0x00000000002c8947 */ /* 0x000fec0003800000 */
        /* <DEDUP_REMOVED lines=9> */
[----:B------:R-:W-:-:S04]  /*5920*/  IMAD.WIDE.U32.X R4, R23, UR7, R4, P1 ;  /* 0x0000000717047c25 */ /* 0x000fc800088e0404 */
[----:B------:R-:W-:-:S07]  /*5930*/  IMAD.MOV.U32 R6, RZ, RZ, R4 ;  /* 0x000000ffff067224 */ /* 0x000fce00078e0004 */
.L_x_114:
[----:B------:R-:W-:Y:S01]  /*5940*/  ULDC UR4, c[0x0][0x648] ;  /* 0x0001920000047ab9 */ /* 0x000fe20000000800 */
[----:B------:R-:W-:Y:S01]  /*5950*/  LOP3.LUT R4, R22, UR17, RZ, 0xc0, !PT ;  /* 0x0000001116047c12 */ /* 0x000fe2000f8ec0ff */
[----:B------:R-:W-:Y:S01]  /*5960*/  ULDC UR5, c[0x0][0x610] ;  /* 0x0001840000057ab9 */ /* 0x000fe20000000800 */
[----:B------:R-:W-:Y:S01]  /*5970*/  SHF.R.U64 R5, R6, UR4, R5 ;  /* 0x0000000406057c19 */ /* 0x000fe20008001205 */
[----:B------:R-:W-:Y:S01]  /*5980*/  ULDC UR4, c[0x0][0x638] ;  /* 0x00018e0000047ab9 */ /* 0x000fe20000000800 */
[----:B------:R-:W-:-:S03]  /*5990*/  LOP3.LUT R21, R21, UR16, RZ, 0xc0, !PT ;  /* 0x0000001015157c12 */ /* 0x000fc6000f8ec0ff */
[----:B------:R-:W-:Y:S02]  /*59a0*/  IMAD.MOV R7, RZ, RZ, -R5 ;  /* 0x000000ffff077224 */ /* 0x000fe400078e0a05 */
[----:B------:R-:W-:Y:S02]  /*59b0*/  IMAD R4, R5, UR18, R4 ;  /* 0x0000001205047c24 */ /* 0x000fe4000f8e0204 */
[----:B------:R-:W-:Y:S01]  /*59c0*/  IMAD R20, R7, UR4, R20 ;  /* 0x0000000407147c24 */ /* 0x000fe2000f8e0214 */
[----:B------:R-:W-:Y:S01]  /*59d0*/  ULDC UR4, c[0x0][0x600] ;  /* 0x0001800000047ab9 */ /* 0x000fe20000000800 */
[----:B------:R-:W-:Y:S02]  /*59e0*/  IMAD R15, R4, UR5, R15 ;  /* 0x00000005040f7c24 */ /* 0x000fe4000f8e020f */
[----:B------:R-:W-:Y:S02]  /*59f0*/  IMAD R6, R20, UR4, R21 ;  /* 0x0000000414067c24 */ /* 0x000fe4000f8e0215 */
[----:B------:R-:W-:-:S03]  /*5a00*/  IMAD.MOV.U32 R4, RZ, RZ, 0x1 ;  /* 0x00000001ff047424 */ /* 0x000fc600078e00ff */
[----:B------:R-:W-:Y:S02]  /*5a10*/  SEL R20, R6, R15, !P2 ;  /* 0x0000000f06147207 */ /* 0x000fe40005000000 */
[----:B------:R-:W-:Y:S01]  /*5a20*/  SEL R21, R15, R6, !P2 ;  /* 0x000000060f157207 */ /* 0x000fe20005000000 */
[----:B------:R-:W-:-:S07]  /*5a30*/  IMAD.MOV.U32 R6, RZ, RZ, R14 ;  /* 0x000000ffff067224 */ /* 0x000fce00078e000e */
.L_x_112:
[----:B------:R-:W-:Y:S05]  /*5a40*/  BSYNC B1 ;  /* 0x0000000000017941 */ /* 0x000fea0003800000 */
.L_x_111:
[----:B------:R-:W-:-:S13]  /*5a50*/  LOP3.LUT P0, RZ, R4, 0xff, RZ, 0xc0, !PT ;  /* 0x000000ff04ff7812 */ /* 0x000fda000780c0ff */
[----:B------:R-:W-:Y:S05]  /*5a60*/  @P0 BRA `(.L_x_115) ;  /* 0xfffffff400400947 */ /* 0x000fea000383ffff */
[----:B------:R-:W-:Y:S05]  /*5a70*/  BSYNC B0 ;  /* 0x0000000000007941 */ /* 0x000fea0003800000 */
.L_x_104:
[----:B------:R-:W-:-:S03]  /*5a80*/  UMOV UR4, 0xffffffff ;  /* 0xffffffff00047882 */ /* 0x000fc60000000000 */
[----:B------:R-:W-:Y:S05]  /*5a90*/  BRA.DIV UR4, `(.L_x_116) ;  /* 0x0000000604387947 */ /* 0x000fea000b800000 */
[----:B------:R-:W-:-:S13]  /*5aa0*/  ELECT P6, URZ, PT ;  /* 0x00000000003f782f */ /* 0x000fda00038c0000 */
.L_x_131:
[----:B------:R-:W-:Y:S04]  /*5ab0*/  BSSY B0, `(.L_x_117) ;  /* 0x0000034000007945 */ /* 0x000fe80003800000 */
[----:B------:R-:W-:Y:S05]  /*5ac0*/  @!P6 BRA `(.L_x_118) ;  /* 0x0000000000c8e947 */ /* 0x000fea0003800000 */
[----:B------:R-:W-:-:S04]  /*5ad0*/  LOP3.LUT R19, R19, 0x2, RZ, 0xfc, !PT ;  /* 0x0000000213137812 */ /* 0x000fc800078efcff */
[----:B------:R-:W-:-:S13]  /*5ae0*/  ISETP.NE.AND P0, PT, R19, 0x3, PT ;  /* 0x000000031300780c */ /* 0x000fda0003f05270 */
[----:B------:R-:W-:Y:S05]  /*5af0*/  @!P0 BRA `(.L_x_119) ;  /* 0x0000000000048947 */ /* 0x000fea0003800000 */
[----:B------:R-:W-:Y:S01]  /*5b00*/  BPT.TRAP 0x1 ;  /* 0x000000040000795c */ /* 0x000fe20000300000 */
.L_x_119:
[----:B------:R-:W0:Y:S01]  /*5b10*/  S2R R5, SR_CgaCtaId ;  /* 0x0000000000057919 */ /* 0x000e220000008800 */
[----:B------:R-:W-:Y:S02]  /*5b20*/  MOV R2, 0x400 ;  /* 0x0000040000027802 */ /* 0x000fe40000000f00 */
[----:B------:R-:W-:Y:S02]  /*5b30*/  SHF.L.U32 R4, R0, 0x1f, RZ ;  /* 0x0000001f00047819 */ /* 0x000fe400000006ff */
[----:B0-----:R-:W-:-:S05]  /*5b40*/  LEA R2, R5, R2, 0x18 ;  /* 0x0000000205027211 */ /* 0x001fca00078ec0ff */
[----:B------:R-:W-:-:S04]  /*5b50*/  VIADD R2, R2, 0x28 ;  /* 0x0000002802027836 */ /* 0x000fc80000000000 */
[C---:B------:R-:W-:Y:S02]  /*5b60*/  IMAD R7, R3.reuse, 0x8, R2 ;  /* 0x0000000803077824 */ /* 0x040fe400078e0202 */
[----:B------:R-:W-:Y:S02]  /*5b70*/  VIADD R3, R3, 0x1 ;  /* 0x0000000103037836 */ /* 0x000fe40000000000 */
[----:B------:R-:W0:Y:S03]  /*5b80*/  SYNCS.PHASECHK.TRANS64.TRYWAIT P0, [R7+URZ], R4 ;  /* 0x00000004070075a7 */ /* 0x000e26000800017f */
[----:B------:R-:W-:-:S04]  /*5b90*/  ISETP.NE.AND P1, PT, R3, 0x5, PT ;  /* 0x000000050300780c */ /* 0x000fc80003f25270 */
[----:B------:R-:W-:Y:S02]  /*5ba0*/  SEL R5, RZ, 0x1, P1 ;  /* 0x00000001ff057807 */ /* 0x000fe40000800000 */
[----:B------:R-:W-:Y:S02]  /*5bb0*/  SEL R3, R3, RZ, P1 ;  /* 0x000000ff03037207 */ /* 0x000fe40000800000 */
[----:B------:R-:W-:-:S03]  /*5bc0*/  LOP3.LUT R6, R0, R5, RZ, 0x3c, !PT ;  /* 0x0000000500067212 */ /* 0x000fc600078e3cff */
[----:B------:R-:W-:Y:S01]  /*5bd0*/  IMAD R8, R3, 0x8, R2 ;  /* 0x0000000803087824 */ /* 0x000fe200078e0202 */
[----:B------:R-:W-:Y:S01]  /*5be0*/  SHF.L.U32 R5, R6, 0x1f, RZ ;  /* 0x0000001f06057819 */ /* 0x000fe200000006ff */
[----:B0-----:R-:W-:Y:S06]  /*5bf0*/  @!P0 BRA `(.L_x_120) ;  /* 0x0000000400008947 */ /* 0x001fec0003800000 */
.L_x_132:
[----:B------:R-:W1:Y:S01]  /*5c00*/  SYNCS.PHASECHK.TRANS64.TRYWAIT P0, [R8+URZ], R5 ;  /* 0x00000005080075a7 */ /* 0x000e62000800017f */
[----:B------:R-:W-:-:S05]  /*5c10*/  VIADD R0, R3, 0x1 ;  /* 0x0000000103007836 */ /* 0x000fca0000000000 */
[----:B------:R-:W-:-:S04]  /*5c20*/  ISETP.NE.AND P1, PT, R0, 0x5, PT ;  /* 0x000000050000780c */ /* 0x000fc80003f25270 */
[----:B------:R-:W-:Y:S02]  /*5c30*/  SEL R3, RZ, 0x1, P1 ;  /* 0x00000001ff037807 */ /* 0x000fe40000800000 */
[----:B0-----:R-:W-:Y:S02]  /*5c40*/  SEL R7, R0, RZ, P1 ;  /* 0x000000ff00077207 */ /* 0x001fe40000800000 */
[----:B------:R-:W-:-:S03]  /*5c50*/  LOP3.LUT R6, R6, R3, RZ, 0x3c, !PT ;  /* 0x0000000306067212 */ /* 0x000fc600078e3cff */
[----:B------:R-:W-:Y:S01]  /*5c60*/  IMAD R9, R7, 0x8, R2 ;  /* 0x0000000807097824 */ /* 0x000fe200078e0202 */
[----:B------:R-:W-:Y:S01]  /*5c70*/  SHF.L.U32 R4, R6, 0x1f, RZ ;  /* 0x0000001f06047819 */ /* 0x000fe200000006ff */
[----:B-1----:R-:W-:Y:S06]  /*5c80*/  @!P0 BRA `(.L_x_121) ;  /* 0x0000000000f08947 */ /* 0x002fec0003800000 */
.L_x_133:
[----:B------:R-:W1:Y:S01]  /*5c90*/  SYNCS.PHASECHK.TRANS64.TRYWAIT P0, [R9+URZ], R4 ;  /* 0x00000004090075a7 */ /* 0x000e62000800017f */
[----:B------:R-:W-:-:S05]  /*5ca0*/  VIADD R0, R7, 0x1 ;  /* 0x0000000107007836 */ /* 0x000fca0000000000 */
[----:B------:R-:W-:-:S04]  /*5cb0*/  ISETP.NE.AND P1, PT, R0, 0x5, PT ;  /* 0x000000050000780c */ /* 0x000fc80003f25270 */
[----:B------:R-:W-:Y:S02]  /*5cc0*/  SEL R3, RZ, 0x1, P1 ;  /* 0x00000001ff037807 */ /* 0x000fe40000800000 */
[----:B------:R-:W-:Y:S02]  /*5cd0*/  SEL R7, R0, RZ, P1 ;  /* 0x000000ff00077207 */ /* 0x000fe40000800000 */
[----:B------:R-:W-:-:S03]  /*5ce0*/  LOP3.LUT R11, R6, R3, RZ, 0x3c, !PT ;  /* 0x00000003060b7212 */ /* 0x000fc600078e3cff */
[----:B------:R-:W-:Y:S01]  /*5cf0*/  IMAD R6, R7, 0x8, R2 ;  /* 0x0000000807067824 */ /* 0x000fe200078e0202 */
[----:B0-----:R-:W-:Y:S01]  /*5d00*/  SHF.L.U32 R5, R11, 0x1f, RZ ;  /* 0x0000001f0b057819 */ /* 0x001fe200000006ff */
[----:B-1----:R-:W-:Y:S06]  /*5d10*/  @!P0 BRA `(.L_x_122) ;  /* 0x0000000000e08947 */ /* 0x002fec0003800000 */
.L_x_134:
[----:B------:R-:W1:Y:S01]  /*5d20*/  SYNCS.PHASECHK.TRANS64.TRYWAIT P0, [R6+URZ], R5 ;  /* 0x00000005060075a7 */ /* 0x000e62000800017f */
[----:B------:R-:W-:-:S05]  /*5d30*/  VIADD R0, R7, 0x1 ;  /* 0x0000000107007836 */ /* 0x000fca0000000000 */
[----:B------:R-:W-:-:S04]  /*5d40*/  ISETP.NE.AND P1, PT, R0, 0x5, PT ;  /* 0x000000050000780c */ /* 0x000fc80003f25270 */
[----:B0-----:R-:W-:Y:S02]  /*5d50*/  SEL R4, RZ, 0x1, P1 ;  /* 0x00000001ff047807 */ /* 0x001fe40000800000 */
[----:B------:R-:W-:Y:S02]  /*5d60*/  SEL R3, R0, RZ, P1 ;  /* 0x000000ff00037207 */ /* 0x000fe40000800000 */
[----:B------:R-:W-:Y:S01]  /*5d70*/  LOP3.LUT R0, R11, R4, RZ, 0x3c, !PT ;  /* 0x000000040b007212 */ /* 0x000fe200078e3cff */
[----:B-1----:R-:W-:Y:S06]  /*5d80*/  @!P0 BRA `(.L_x_123) ;  /* 0x0000000000d88947 */ /* 0x002fec0003800000 */
.L_x_135:
[----:B------:R-:W-:Y:S01]  /*5d90*/  IMAD R3, R3, 0x8, R2 ;  /* 0x0000000803037824 */ /* 0x000fe200078e0202 */
[----:B------:R-:W-:-:S07]  /*5da0*/  SHF.L.U32 R0, R0, 0x1f, RZ ;  /* 0x0000001f00007819 */ /* 0x000fce00000006ff */
.L_x_124:
[----:B-1----:R1:W2:Y:S02]  /*5db0*/  SYNCS.PHASECHK.TRANS64.TRYWAIT P0, [R3+URZ], R0 ;  /* 0x00000000030075a7 */ /* 0x0022a4000800017f */
[----:B--2---:R-:W-:Y:S05]  /*5dc0*/  @!P0 NANOSLEEP.SYNCS 0x989680 ;  /* 0x009896800000895d */ /* 0x004fea0003900000 */
[----:B------:R-:W2:Y:S02]  /*5dd0*/  @!P0 SYNCS.PHASECHK.TRANS64 P0, [R3+URZ], R0 ;  /* 0x00000000030085a7 */ /* 0x000ea4000800007f */
[----:B--2---:R-:W-:Y:S05]  /*5de0*/  @!P0 BRA `(.L_x_124) ;  /* 0xfffffffc00f08947 */ /* 0x004fea000383ffff */
.L_x_118:
[----:B------:R-:W-:Y:S05]  /*5df0*/  BSYNC B0 ;  /* 0x0000000000007941 */ /* 0x000fea0003800000 */
.L_x_117:
[----:B------:R-:W-:Y:S05]  /*5e00*/  EXIT ;  /* 0x000000000000794d */ /* 0x000fea0003800000 */
.L_x_21:
[----:B---3--:R3:W4:Y:S02]  /*5e10*/  SYNCS.PHASECHK.TRANS64.TRYWAIT P1, [R3+URZ], R0 ;  /* 0x00000000030075a7 */ /* 0x008724000802017f */
[----:B----4-:R-:W-:Y:S05]  /*5e20*/  @!P1 NANOSLEEP.SYNCS 0x989680 ;  /* 0x009896800000995d */ /* 0x010fea0003900000 */
[----:B------:R-:W4:Y:S02]  /*5e30*/  @!P1 SYNCS.PHASECHK.TRANS64 P1, [R3+URZ], R0 ;  /* 0x00000000030095a7 */ /* 0x000f24000802007f */
[----:B----4-:R-:W-:Y:S05]  /*5e40*/  @!P1 BRA `(.L_x_21) ;  /* 0xfffffffc00f09947 */ /* 0x010fea000383ffff */
[----:B------:R-:W-:Y:S05]  /*5e50*/  BRA `(.L_x_20) ;  /* 0xffffffb400b47947 */ /* 0x000fea000383ffff */
.L_x_26:
[----:B-1----:R1:W2:Y:S02]  /*5e60*/  SYNCS.PHASECHK.TRANS64.TRYWAIT P1, [R5+URZ], R4 ;  /* 0x00000004050075a7 */ /* 0x0022a4000802017f */
[----:B--2---:R-:W-:Y:S05]  /*5e70*/  @!P1 NANOSLEEP.SYNCS 0x989680 ;  /* 0x009896800000995d */ /* 0x004fea0003900000 */
[----:B------:R-:W2:Y:S02]  /*5e80*/  @!P1 SYNCS.PHASECHK.TRANS64 P1, [R5+URZ], R4 ;  /* 0x00000004050095a7 */ /* 0x000ea4000802007f */
[----:B--2---:R-:W-:Y:S05]  /*5e90*/  @!P1 BRA `(.L_x_26) ;  /* 0xfffffffc00f09947 */ /* 0x004fea000383ffff */
[----:B------:R-:W-:Y:S05]  /*5ea0*/  BRA `(.L_x_25) ;  /* 0xffffffb800647947 */ /* 0x000fea000383ffff */
.L_x_105:
[----:B------:R-:W-:Y:S01]  /*5eb0*/  BSSY B1, `(.L_x_125) ;  /* 0x0000006000017945 */ /* 0x000fe20003800000 */
[----:B------:R-:W-:-:S07]  /*5ec0*/  IMAD.MOV.U32 R15, RZ, RZ, -0x1 ;  /* 0xffffffffff0f7424 */ /* 0x000fce00078e00ff */
[----:B------:R-:W-:Y:S05]  /*5ed0*/  WARPSYNC.COLLECTIVE R15, `(.L_x_126) ;  /* 0x000000000f0c7348 */ /* 0x000fea0003c00000 */
[----:B------:R-:W-:Y:S02]  /*5ee0*/  ELECT P6, UR62, PT ;  /* 0x00000000003e782f */ /* 0x000fe400038c0000 */
[----:B------:R-:W-:Y:S01]  /*5ef0*/  MOV R14, UR62 ;  /* 0x0000003e000e7c02 */ /* 0x000fe20008000f00 */
[----:B------:R-:W-:Y:S10]  /*5f00*/  ENDCOLLECTIVE ;  /* 0x000000000000791b */ /* 0x000ff40003800000 */
.L_x_126:
[----:B------:R-:W-:Y:S05]  /*5f10*/  BSYNC B1 ;  /* 0x0000000000017941 */ /* 0x000fea0003800000 */
.L_x_125:
[----:B------:R-:W-:Y:S05]  /*5f20*/  BRA `(.L_x_127) ;  /* 0xfffffff0001c7947 */ /* 0x000fea000383ffff */
.L_x_108:
[----:B-1----:R1:W2:Y:S02]  /*5f30*/  SYNCS.PHASECHK.TRANS64.TRYWAIT P0, [R23+URZ+0x28], R14 ;  /* 0x0000280e170075a7 */ /* 0x0022a4000800017f */
[----:B--2---:R-:W-:Y:S05]  /*5f40*/  @!P0 NANOSLEEP.SYNCS 0x989680 ;  /* 0x009896800000895d */ /* 0x004fea0003900000 */
[----:B------:R-:W2:Y:S02]  /*5f50*/  @!P0 SYNCS.PHASECHK.TRANS64 P0, [R23+URZ+0x28], R14 ;  /* 0x0000280e170085a7 */ /* 0x000ea4000800007f */
[----:B--2---:R-:W-:Y:S05]  /*5f60*/  @!P0 BRA `(.L_x_108) ;  /* 0xfffffffc00f08947 */ /* 0x004fea000383ffff */
[----:B------:R-:W-:Y:S05]  /*5f70*/  BRA `(.L_x_128) ;  /* 0xfffffff000547947 */ /* 0x000fea000383ffff */
.L_x_116:
[----:B------:R-:W-:Y:S01]  /*5f80*/  BSSY B0, `(.L_x_129) ;  /* 0x0000006000007945 */ /* 0x000fe20003800000 */
[----:B------:R-:W-:-:S07]  /*5f90*/  IMAD.MOV.U32 R15, RZ, RZ, -0x1 ;  /* 0xffffffffff0f7424 */ /* 0x000fce00078e00ff */
[----:B------:R-:W-:Y:S05]  /*5fa0*/  WARPSYNC.COLLECTIVE R15, `(.L_x_130) ;  /* 0x000000000f0c7348 */ /* 0x000fea0003c00000 */
[----:B------:R-:W-:Y:S02]  /*5fb0*/  ELECT P6, UR62, PT ;  /* 0x00000000003e782f */ /* 0x000fe400038c0000 */
[----:B------:R-:W-:Y:S01]  /*5fc0*/  MOV R14, UR62 ;  /* 0x0000003e000e7c02 */ /* 0x000fe20008000f00 */
[----:B------:R-:W-:Y:S10]  /*5fd0*/  ENDCOLLECTIVE ;  /* 0x000000000000791b */ /* 0x000ff40003800000 */
.L_x_130:
[----:B------:R-:W-:Y:S05]  /*5fe0*/  BSYNC B0 ;  /* 0x0000000000007941 */ /* 0x000fea0003800000 */
.L_x_129:
[----:B------:R-:W-:Y:S05]  /*5ff0*/  BRA `(.L_x_131) ;  /* 0xfffffff800ac7947 */ /* 0x000fea000383ffff */
.L_x_120:
[----:B0-----:R0:W1:Y:S02]  /*6000*/  SYNCS.PHASECHK.TRANS64.TRYWAIT P0, [R7+URZ], R4 ;  /* 0x00000004070075a7 */ /* 0x001064000800017f */
[----:B-1----:R-:W-:Y:S05]  /*6010*/  @!P0 NANOSLEEP.SYNCS 0x989680 ;  /* 0x009896800000895d */ /* 0x002fea0003900000 */
[----:B------:R-:W1:Y:S02]  /*6020*/  @!P0 SYNCS.PHASECHK.TRANS64 P0, [R7+URZ], R4 ;  /* 0x00000004070085a7 */ /* 0x000e64000800007f */
[----:B-1----:R-:W-:Y:S05]  /*6030*/  @!P0 BRA `(.L_x_120) ;  /* 0xfffffffc00f08947 */ /* 0x002fea000383ffff */
[----:B------:R-:W-:Y:S05]  /*6040*/  BRA `(.L_x_132) ;  /* 0xfffffff800ec7947 */ /* 0x000fea000383ffff */
.L_x_121:
[----:B0-----:R0:W1:Y:S02]  /*6050*/  SYNCS.PHASECHK.TRANS64.TRYWAIT P0, [R8+URZ], R5 ;  /* 0x00000005080075a7 */ /* 0x001064000800017f */
[----:B-1----:R-:W-:Y:S05]  /*6060*/  @!P0 NANOSLEEP.SYNCS 0x989680 ;  /* 0x009896800000895d */ /* 0x002fea0003900000 */
[----:B------:R-:W1:Y:S02]  /*6070*/  @!P0 SYNCS.PHASECHK.TRANS64 P0, [R8+URZ], R5 ;  /* 0x00000005080085a7 */ /* 0x000e64000800007f */
[----:B-1----:R-:W-:Y:S05]  /*6080*/  @!P0 BRA `(.L_x_121) ;  /* 0xfffffffc00f08947 */ /* 0x002fea000383ffff */
[----:B------:R-:W-:Y:S05]  /*6090*/  BRA `(.L_x_133) ;  /* 0xfffffff800fc7947 */ /* 0x000fea000383ffff */
.L_x_122:
[----:B0-----:R0:W1:Y:S02]  /*60a0*/  SYNCS.PHASECHK.TRANS64.TRYWAIT P0, [R9+URZ], R4 ;  /* 0x00000004090075a7 */ /* 0x001064000800017f */
[----:B-1----:R-:W-:Y:S05]  /*60b0*/  @!P0 NANOSLEEP.SYNCS 0x989680 ;  /* 0x009896800000895d */ /* 0x002fea0003900000 */
[----:B------:R-:W1:Y:S02]  /*60c0*/  @!P0 SYNCS.PHASECHK.TRANS64 P0, [R9+URZ], R4 ;  /* 0x00000004090085a7 */ /* 0x000e64000800007f */
[----:B-1----:R-:W-:Y:S05]  /*60d0*/  @!P0 BRA `(.L_x_122) ;  /* 0xfffffffc00f08947 */ /* 0x002fea000383ffff */
[----:B------:R-:W-:Y:S05]  /*60e0*/  BRA `(.L_x_134) ;  /* 0xfffffffc000c7947 */ /* 0x000fea000383ffff */
.L_x_123:
[----:B0-----:R0:W1:Y:S02]  /*60f0*/  SYNCS.PHASECHK.TRANS64.TRYWAIT P0, [R6+URZ], R5 ;  /* 0x00000005060075a7 */ /* 0x001064000800017f */
[----:B-1----:R-:W-:Y:S05]  /*6100*/  @!P0 NANOSLEEP.SYNCS 0x989680 ;  /* 0x009896800000895d */ /* 0x002fea0003900000 */
[----:B------:R-:W1:Y:S02]  /*6110*/  @!P0 SYNCS.PHASECHK.TRANS64 P0, [R6+URZ], R5 ;  /* 0x00000005060085a7 */ /* 0x000e64000800007f */
[----:B-1----:R-:W-:Y:S05]  /*6120*/  @!P0 BRA `(.L_x_123) ;  /* 0xfffffffc00f08947 */ /* 0x002fea000383ffff */
[----:B------:R-:W-:Y:S05]  /*6130*/  BRA `(.L_x_135) ;  /* 0xfffffffc00147947 */ /* 0x000fea000383ffff */
.L_x_136:
[----:B------:R-:W-:-:S00]  /*6140*/  BRA `(.L_x_136) ;  /* 0xfffffffc00fc7947 */ /* 0x000fc0000383ffff */
[----:B------:R-:W-:-:S00]  /*6150*/  NOP ;  /* 0x0000000000007918 */ /* 0x000fc00000000000 */
        /* <DEDUP_REMOVED lines=10> */
.L_x_137:


//--------------------- .nv.global.init           --------------------------
	.section	.nv.global.init,"aw",@progbits
.nv.global.init:
	.type		$str$22,@object
	.size		$str$22,($str$23 - $str$22)
$str$22:
        /*0000*/ 	.byte	0x6b, 0x5f, 0x74, 0x69, 0x6c, 0x65, 0x5f, 0x63, 0x6f, 0x75, 0x6e, 0x74, 0x20, 0x3e, 0x3d, 0x20
        /*0010*/ 	.byte	0x31, 0x00
	.type		$str$23,@object
	.size		$str$23,(__unnamed_1 - $str$23)
$str$23:
        /*0012*/ 	.byte	0x2f, 0x74, 0x6d, 0x70, 0x2f, 0x63, 0x75, 0x74, 0x6c, 0x61, 0x73, 0x73, 0x5f, 0x73, 0x77, 0x65
        /*0022*/ 	.byte	0x65, 0x70, 0x5f, 0x73, 0x72, 0x63, 0x2f, 0x69, 0x6e, 0x63, 0x6c, 0x75, 0x64, 0x65, 0x2f, 0x63
        /*0032*/ 	.byte	0x75, 0x74, 0x6c, 0x61, 0x73, 0x73, 0x2f, 0x67, 0x65, 0x6d, 0x6d, 0x2f, 0x63, 0x6f, 0x6c, 0x6c
        /*0042*/ 	.byte	0x65, 0x63, 0x74, 0x69, 0x76, 0x65, 0x2f, 0x73, 0x6d, 0x39, 0x30, 0x5f, 0x6d, 0x6d, 0x61, 0x5f
        /*0052*/ 	.byte	0x74, 0x6d, 0x61, 0x5f, 0x67, 0x6d, 0x6d, 0x61, 0x5f, 0x73, 0x73, 0x5f, 0x77, 0x61, 0x72, 0x70
        /*0062*/ 	.byte	0x73, 0x70, 0x65, 0x63, 0x69, 0x61, 0x6c, 0x69, 0x7a, 0x65, 0x64, 0x2e, 0x68, 0x70, 0x70, 0x00
	.type		__unnamed_1,@object
	.size		__unnamed_1,(.L_0 - __unnamed_1)
__unnamed_1:
        /*0072*/ 	.byte	0x76, 0x6f, 0x69, 0x64, 0x20, 0x63, 0x75, 0x74, 0x6c, 0x61, 0x73, 0x73, 0x3a, 0x3a, 0x67, 0x65
        /* <DEDUP_REMOVED lines=180> */
        /*0bc2*/ 	.byte	0x5d, 0x00
.L_0:


//--------------------- .nv.shared._ZN7cutlass13device_kernelINS_4gemm6kernel13GemmUniversalIN4cute5tupleIJiiiiEEENS1_10collective13CollectiveMmaINS1_34MainloopSm90TmaGmmaWarpSpecializedILi5ENS5_IJNS4_1CILi2EEENSA_ILi1EEESC_EEENS1_35KernelTmaWarpSpecializedCooperativeEEENS5_IJNSA_ILi128EEENSA_ILi64EEENSA_ILi32EEEEEENS_6half_tENS5_IJlSC_lEEESK_SL_NS4_8TiledMMAINS4_8MMA_AtomIJNS4_4SM904GMMA25MMA_64x64x16_F32F16F16_SSILNSP_5MajorE0ELSR_0ELNSP_7ScaleInE1ELSS_1EEEEEENS4_6LayoutISD_NS5_IJSC_NSA_ILi0EEESW_EEEEENS5_IJNS4_10UnderscoreESZ_SZ_EEEEENS4_13SM90_TMA_LOADENS4_14ComposedLayoutINS4_7SwizzleILi2ELi4ELi3EEENS4_18smem_ptr_flag_bitsILi16EEENSV_INS5_IJNSA_ILi8EEESI_EEENS5_IJSI_SC_EEEEEEEvNS4_8identityENS4_23SM90_TMA_LOAD_MULTICASTES1C_vS1D_EENS_8epilogue10collective6detail29Sm90TmaWarpSpecializedAdapterINS1H_15DefaultEpilogueISK_SL_SL_NS1G_6thread17LinearCombinationISK_Li1EffLNS1L_9ScaleType4KindE0ELNS_15FloatRoundStyleE2ESK_EENS1_15EpilogueDefaultEEEEEvvEEEEvNT_6ParamsE --------------------------
	.section	.nv.shared._ZN7cutlass13device_kernelINS_4gemm6kernel13GemmUniversalIN4cute5tupleIJiiiiEEENS1_10collective13CollectiveMmaINS1_34MainloopSm90TmaGmmaWarpSpecializedILi5ENS5_IJNS4_1CILi2EEENSA_ILi1EEESC_EEENS1_35KernelTmaWarpSpecializedCooperativeEEENS5_IJNSA_ILi128EEENSA_ILi64EEENSA_ILi32EEEEEENS_6half_tENS5_IJlSC_lEEESK_SL_NS4_8TiledMMAINS4_8MMA_AtomIJNS4_4SM904GMMA25MMA_64x64x16_F32F16F16_SSILNSP_5MajorE0ELSR_0ELNSP_7ScaleInE1ELSS_1EEEEEENS4_6LayoutISD_NS5_IJSC_NSA_ILi0EEESW_EEEEENS5_IJNS4_10UnderscoreESZ_SZ_EEEEENS4_13SM90_TMA_LOADENS4_14ComposedLayoutINS4_7SwizzleILi2ELi4ELi3EEENS4_18smem_ptr_flag_bitsILi16EEENSV_INS5_IJNSA_ILi8EEESI_EEENS5_IJSI_SC_EEEEEEEvNS4_8identityENS4_23SM90_TMA_LOAD_MULTICASTES1C_vS1D_EENS_8epilogue10collective6detail29Sm90TmaWarpSpecializedAdapterINS1H_15DefaultEpilogueISK_SL_SL_NS1G_6thread17LinearCombinationISK_Li1EffLNS1L_9ScaleType4KindE0ELNS_15FloatRoundStyleE2ESK_EENS1_15EpilogueDefaultEEEEEvvEEEEvNT_6ParamsE,"aw",@nobits
	.sectionflags	@""
	.align	16
	.zero		1024


//--------------------- .nv.shared.reserved.0     --------------------------
	.section	.nv.shared.reserved.0,"aw",@nobits
	.weak		__nv_reservedSMEM_offset_0_alias
	.size		__nv_reservedSMEM_offset_0_alias, 0, 0
	.other		__nv_reservedSMEM_offset_0_alias,@"STO_CUDA_RESERVED_SHARED STV_DEFAULT"
__nv_reservedSMEM_offset_0_alias:
	.zero		0


//--------------------- .nv.global                --------------------------
	.section	.nv.global,"aw",@nobits
.nv.global:
	.type		_ZN39_INTERNAL_23f3b534_4_k_cu_d857e020_39414cute1_E,@object
	.size		_ZN39_INTERNAL_23f3b534_4_k_cu_d857e020_39414cute1_E,(_ZN39_INTERNAL_23f3b534_4_k_cu_d857e020_39414cuda3std3__45__cpo6cbeginE - _ZN39_INTERNAL_23f3b534_4_k_cu_d857e020_39414cute1_E)
_ZN39_INTERNAL_23f3b534_4_k_cu_d857e020_39414cute1_E:
	.zero		1
	.type		_ZN39_INTERNAL_23f3b534_4_k_cu_d857e020_39414cuda3std3__45__cpo6cbeginE,@object
	.size		_ZN39_INTERNAL_23f3b534_4_k_cu_d857e020_39414cuda3std3__45__cpo6cbeginE,(_ZN39_INTERNAL_23f3b534_4_k_cu_d857e020_39414cuda3std3__48in_placeE - _ZN39_INTERNAL_23f3b534_4_k_cu_d857e020_39414cuda3std3__45__cpo6cbeginE)
_ZN39_INTERNAL_23f3b534_4_k_cu_d857e020_39414cuda3std3__45__cpo6cbeginE:
	.zero		1
	.type		_ZN39_INTERNAL_23f3b534_4_k_cu_d857e020_39414cuda3std3__48in_placeE,@object
	.size		_ZN39_INTERNAL_23f3b534_4_k_cu_d857e020_39414cuda3std3__48in_placeE,(_ZN39_INTERNAL_23f3b534_4_k_cu_d857e020_39414cuda3std6ranges3__45__cpo9iter_moveE - _ZN39_INTERNAL_23f3b534_4_k_cu_d857e020_39414cuda3std3__48in_placeE)
_ZN39_INTERNAL_23f3b534_4_k_cu_d857e020_39414cuda3std3__48in_placeE:
	.zero		1
	.type		_ZN39_INTERNAL_23f3b534_4_k_cu_d857e020_39414cuda3std6ranges3__45__cpo9iter_moveE,@object
	.size		_ZN39_INTERNAL_23f3b534_4_k_cu_d857e020_39414cuda3std6ranges3__45__cpo9iter_moveE,(_ZN39_INTERNAL_23f3b534_4_k_cu_d857e020_39414cuda3std3__45__cpo5beginE - _ZN39_INTERNAL_23f3b534_4_k_cu_d857e020_39414cuda3std6ranges3__45__cpo9iter_moveE)
_ZN39_INTERNAL_23f3b534_4_k_cu_d857e020_39414cuda3std6ranges3__45__cpo9iter_moveE:
	.zero		1
	.type		_ZN39_INTERNAL_23f3b534_4_k_cu_d857e020_39414cuda3std3__45__cpo5beginE,@object
	.size		_ZN39_INTERNAL_23f3b534_4_k_cu_d857e020_39414cuda3std3__45__cpo5beginE,(_ZN39_INTERNAL_23f3b534_4_k_cu_d857e020_39414cuda3std3__441_GLOBAL__N__23f3b534_4_k_cu_d857e020_39416ignoreE - _ZN39_INTERNAL_23f3b534_4_k_cu_d857e020_39414cuda3std3__45__cpo5beginE)
_ZN39_INTERNAL_23f3b534_4_k_cu_d857e020_39414cuda3std3__45__cpo5beginE:
	.zero		1
	.type		_ZN39_INTERNAL_23f3b534_4_k_cu_d857e020_39414cuda3std3__441_GLOBAL__N__23f3b534_4_k_cu_d857e020_39416ignoreE,@object
	.size		_ZN39_INTERNAL_23f3b534_4_k_cu_d857e020_39414cuda3std3__441_GLOBAL__N__23f3b534_4_k_cu_d857e020_39416ignoreE,(_ZN39_INTERNAL_23f3b534_4_k_cu_d857e020_39414cute7productE - _ZN39_INTERNAL_23f3b534_4_k_cu_d857e020_39414cuda3std3__441_GLOBAL__N__23f3b534_4_k_cu_d857e020_39416ignoreE)
_ZN39_INTERNAL_23f3b534_4_k_cu_d857e020_39414cuda3std3__441_GLOBAL__N__23f3b534_4_k_cu_d857e020_39416ignoreE:
	.zero		1
	.type		_ZN39_INTERNAL_23f3b534_4_k_cu_d857e020_39414cute7productE,@object
	.size		_ZN39_INTERNAL_23f3b534_4_k_cu_d857e020_39414cute7productE,(_ZN39_INTERNAL_23f3b534_4_k_cu_d857e020_39414cuda3std3__45__cpo3endE - _ZN39_INTERNAL_23f3b534_4_k_cu_d857e020_39414cute7productE)
_ZN39_INTERNAL_23f3b534_4_k_cu_d857e020_39414cute7productE:
	.zero		1
	.type		_ZN39_INTERNAL_23f3b534_4_k_cu_d857e020_39414cuda3std3__45__cpo3endE,@object
	.size		_ZN39_INTERNAL_23f3b534_4_k_cu_d857e020_39414cuda3std3__45__cpo3endE,(_ZN39_INTERNAL_23f3b534_4_k_cu_d857e020_39414cuda3std3__419piecewise_constructE - _ZN39_INTERNAL_23f3b534_4_k_cu_d857e020_39414cuda3std3__45__cpo3endE)
_ZN39_INTERNAL_23f3b534_4_k_cu_d857e020_39414cuda3std3__45__cpo3endE:
	.zero		1
	.type		_ZN39_INTERNAL_23f3b534_4_k_cu_d857e020_39414cuda3std3__419piecewise_constructE,@object
	.size		_ZN39_INTERNAL_23f3b534_4_k_cu_d857e020_39414cuda3std3__419piecewise_constructE,(_ZN39_INTERNAL_23f3b534_4_k_cu_d857e020_39414cuda3std3__45__cpo4cendE - _ZN39_INTERNAL_23f3b534_4_k_cu_d857e020_39414cuda3std3__419piecewise_constructE)
_ZN39_INTERNAL_23f3b534_4_k_cu_d857e020_39414cuda3std3__419piecewise_constructE:
	.zero		1
	.type		_ZN39_INTERNAL_23f3b534_4_k_cu_d857e020_39414cuda3std3__45__cpo4cendE,@object
	.size		_ZN39_INTERNAL_23f3b534_4_k_cu_d857e020_39414cuda3std3__45__cpo4cendE,(_ZN39_INTERNAL_23f3b534_4_k_cu_d857e020_39414cuda3std6ranges3__45__cpo4swapE - _ZN39_INTERNAL_23f3b534_4_k_cu_d857e020_39414cuda3std3__45__cpo4cendE)
_ZN39_INTERNAL_23f3b534_4_k_cu_d857e020_39414cuda3std3__45__cpo4cendE:
	.zero		1
	.type		_ZN39_INTERNAL_23f3b534_4_k_cu_d857e020_39414cuda3std6ranges3__45__cpo4swapE,@object
	.size		_ZN39_INTERNAL_23f3b534_4_k_cu_d857e020_39414cuda3std6ranges3__45__cpo4swapE,(.L_8 - _ZN39_INTERNAL_23f3b534_4_k_cu_d857e020_39414cuda3std6ranges3__45__cpo4swapE)
_ZN39_INTERNAL_23f3b534_4_k_cu_d857e020_39414cuda3std6ranges3__45__cpo4swapE:
	.zero		1
.L_8:


//--------------------- .nv.constant0._ZN7cutlass13device_kernelINS_4gemm6kernel13GemmUniversalIN4cute5tupleIJiiiiEEENS1_10collective13CollectiveMmaINS1_34MainloopSm90TmaGmmaWarpSpecializedILi5ENS5_IJNS4_1CILi2EEENSA_ILi1EEESC_EEENS1_35KernelTmaWarpSpecializedCooperativeEEENS5_IJNSA_ILi128EEENSA_ILi64EEENSA_ILi32EEEEEENS_6half_tENS5_IJlSC_lEEESK_SL_NS4_8TiledMMAINS4_8MMA_AtomIJNS4_4SM904GMMA25MMA_64x64x16_F32F16F16_SSILNSP_5MajorE0ELSR_0ELNSP_7ScaleInE1ELSS_1EEEEEENS4_6LayoutISD_NS5_IJSC_NSA_ILi0EEESW_EEEEENS5_IJNS4_10UnderscoreESZ_SZ_EEEEENS4_13SM90_TMA_LOADENS4_14ComposedLayoutINS4_7SwizzleILi2ELi4ELi3EEENS4_18smem_ptr_flag_bitsILi16EEENSV_INS5_IJNSA_ILi8EEESI_EEENS5_IJSI_SC_EEEEEEEvNS4_8identityENS4_23SM90_TMA_LOAD_MULTICASTES1C_vS1D_EENS_8epilogue10collective6detail29Sm90TmaWarpSpecializedAdapterINS1H_15DefaultEpilogueISK_SL_SL_NS1G_6thread17LinearCombinationISK_Li1EffLNS1L_9ScaleType4KindE0ELNS_15FloatRoundStyleE2ESK_EENS1_15EpilogueDefaultEEEEEvvEEEEvNT_6ParamsE --------------------------
	.section	.nv.constant0._ZN7cutlass13device_kernelINS_4gemm6kernel13GemmUniversalIN4cute5tupleIJiiiiEEENS1_10collective13CollectiveMmaINS1_34MainloopSm90TmaGmmaWarpSpecializedILi5ENS5_IJNS4_1CILi2EEENSA_ILi1EEESC_EEENS1_35KernelTmaWarpSpecializedCooperativeEEENS5_IJNSA_ILi128EEENSA_ILi64EEENSA_ILi32EEEEEENS_6half_tENS5_IJlSC_lEEESK_SL_NS4_8TiledMMAINS4_8MMA_AtomIJNS4_4SM904GMMA25MMA_64x64x16_F32F16F16_SSILNSP_5MajorE0ELSR_0ELNSP_7ScaleInE1ELSS_1EEEEEENS4_6LayoutISD_NS5_IJSC_NSA_ILi0EEESW_EEEEENS5_IJNS4_10UnderscoreESZ_SZ_EEEEENS4_13SM90_TMA_LOADENS4_14ComposedLayoutINS4_7SwizzleILi2ELi4ELi3EEENS4_18smem_ptr_flag_bitsILi16EEENSV_INS5_IJNSA_ILi8EEESI_EEENS5_IJSI_SC_EEEEEEEvNS4_8identityENS4_23SM90_TMA_LOAD_MULTICASTES1C_vS1D_EENS_8epilogue10collective6detail29Sm90TmaWarpSpecializedAdapterINS1H_15DefaultEpilogueISK_SL_SL_NS1G_6thread17LinearCombinationISK_Li1EffLNS1L_9ScaleType4KindE0ELNS_15FloatRoundStyleE2ESK_EENS1_15EpilogueDefaultEEEEEvvEEEEvNT_6ParamsE,"a",@progbits
	.sectionflags	@""
	.align	4
.nv.constant0._ZN7cutlass13device_kernelINS_4gemm6kernel13GemmUniversalIN4cute5tupleIJiiiiEEENS1_10collective13CollectiveMmaINS1_34MainloopSm90TmaGmmaWarpSpecializedILi5ENS5_IJNS4_1CILi2EEENSA_ILi1EEESC_EEENS1_35KernelTmaWarpSpecializedCooperativeEEENS5_IJNSA_ILi128EEENSA_ILi64EEENSA_ILi32EEEEEENS_6half_tENS5_IJlSC_lEEESK_SL_NS4_8TiledMMAINS4_8MMA_AtomIJNS4_4SM904GMMA25MMA_64x64x16_F32F16F16_SSILNSP_5MajorE0ELSR_0ELNSP_7ScaleInE1ELSS_1EEEEEENS4_6LayoutISD_NS5_IJSC_NSA_ILi0EEESW_EEEEENS5_IJNS4_10UnderscoreESZ_SZ_EEEEENS4_13SM90_TMA_LOADENS4_14ComposedLayoutINS4_7SwizzleILi2ELi4ELi3EEENS4_18smem_ptr_flag_bitsILi16EEENSV_INS5_IJNSA_ILi8EEESI_EEENS5_IJSI_SC_EEEEEEEvNS4_8identityENS4_23SM90_TMA_LOAD_MULTICASTES1C_vS1D_EENS_8epilogue10collective6detail29Sm90TmaWarpSpecializedAdapterINS1H_15DefaultEpilogueISK_SL_SL_NS1G_6thread17LinearCombinationISK_Li1EffLNS1L_9ScaleType4KindE0ELNS_15FloatRoundStyleE2ESK_EENS1_15EpilogueDefaultEEEEEvvEEEEvNT_6ParamsE:
	.zero		1664


//--------------------- SYMBOLS --------------------------

	.type		.nv.reservedSmem.offset0,@object
	.size		.nv.reservedSmem.offset0,0x4
	.type		__assertfail,@function
